	.target	sm_100

	.elftype	@"ET_EXEC"


//--------------------- .note.nv.tkinfo           --------------------------
	.section	.note.nv.tkinfo,"",@"SHT_NOTE"
	.sectionflags	@"SHF_NOTE_NV_TKINFO"
	.tkinfo
        /*0018*/ 	.word	0x00000081
        /*0030*/ 	.string	""
        /*0030*/ 	.string	"ptxas"
        /*0030*/ 	.string	"Cuda compilation tools, release 12.9, V12.9.86"
        /*0030*/ 	.string	"Build cuda_12.9.r12.9/compiler.36037853_0"
        /*0030*/ 	.string	"-regUsageLevel 10 -arch sm_100f -m 64 "



//--------------------- .note.nv.cuver            --------------------------
	.section	.note.nv.cuver,"",@"SHT_NOTE"
	.sectionflags	@"SHF_NOTE_NV_CUVER"
        /*0018*/ 	.short	0x0001
        /*001a*/ 	.short	0x0064
        /*001c*/ 	.short	0x0001
        /*001e*/ 	.short	0x0000
        /*0020*/ 	.short	0x0001
        /*0022*/ 	.short	0x0000


//--------------------- .nv.info                  --------------------------
	.section	.nv.info,"",@"SHT_CUDA_INFO"
	.align	4


	//----- nvinfo : EIATTR_REGCOUNT
	.align		4
        /*0000*/ 	.byte	0x04, 0x2f
        /*0002*/ 	.short	(.L_15 - .L_14)
	.align		4
.L_14:
        /*0004*/ 	.word	index@(_ZN9deep_gemm24sm100_fp8_gemm_1d1d_implILN4cute4UMMA5MajorE0ELS3_0ELj0ELj7168ELj2048ELj128ELj224ELj128ELj1ELj128ELj128ELj64ELj4ELj128ELj128ELj1ELb0ELj142ELNS_8GemmTypeE0ELb0EN7cutlass10bfloat16_tENS_16EpilogueIdentityEEEvPijjj14CUtensorMap_stS9_S9_S9_S9_)
        /*0008*/ 	.word	0x00000038


	//----- nvinfo : EIATTR_FRAME_SIZE
	.align		4
.L_15:
        /*000c*/ 	.byte	0x04, 0x11
        /*000e*/ 	.short	(.L_17 - .L_16)
	.align		4
.L_16:
        /*0010*/ 	.word	index@($__internal_3_$__cuda_sm20_div_u16)
        /*0014*/ 	.word	0x00000000


	//----- nvinfo : EIATTR_FRAME_SIZE
	.align		4
.L_17:
        /*0018*/ 	.byte	0x04, 0x11
        /*001a*/ 	.short	(.L_19 - .L_18)
	.align		4
.L_18:
        /*001c*/ 	.word	index@($__internal_2_$__cuda_sm10x_tcgen05_guardrail_trap_unallocated_columns_being_dealloced)
        /*0020*/ 	.word	0x00000000


	//----- nvinfo : EIATTR_FRAME_SIZE
	.align		4
.L_19:
        /*0024*/ 	.byte	0x04, 0x11
        /*0026*/ 	.short	(.L_21 - .L_20)
	.align		4
.L_20:
        /*0028*/ 	.word	index@($__internal_1_$__cuda_sm10x_tcgen05_guardrail_trap_phase_invalid_during_alloc)
        /*002c*/ 	.word	0x00000000


	//----- nvinfo : EIATTR_FRAME_SIZE
	.align		4
.L_21:
        /*0030*/ 	.byte	0x04, 0x11
        /*0032*/ 	.short	(.L_23 - .L_22)
	.align		4
.L_22:
        /*0034*/ 	.word	index@($__internal_0_$__cuda_sm10x_tcgen05_guardrail_trap_col_being_dealloced_not_returned_by_alloc)
        /*0038*/ 	.word	0x00000000


	//----- nvinfo : EIATTR_FRAME_SIZE
	.align		4
.L_23:
        /*003c*/ 	.byte	0x04, 0x11
        /*003e*/ 	.short	(.L_25 - .L_24)
	.align		4
.L_24:
        /*0040*/ 	.word	index@(_ZN9deep_gemm24sm100_fp8_gemm_1d1d_implILN4cute4UMMA5MajorE0ELS3_0ELj0ELj7168ELj2048ELj128ELj224ELj128ELj1ELj128ELj128ELj64ELj4ELj128ELj128ELj1ELb0ELj142ELNS_8GemmTypeE0ELb0EN7cutlass10bfloat16_tENS_16EpilogueIdentityEEEvPijjj14CUtensorMap_stS9_S9_S9_S9_)
        /*0044*/ 	.word	0x00000000


	//----- nvinfo : EIATTR_MIN_STACK_SIZE
	.align		4
.L_25:
        /*0048*/ 	.byte	0x04, 0x12
        /*004a*/ 	.short	(.L_27 - .L_26)
	.align		4
.L_26:
        /*004c*/ 	.word	index@(_ZN9deep_gemm24sm100_fp8_gemm_1d1d_implILN4cute4UMMA5MajorE0ELS3_0ELj0ELj7168ELj2048ELj128ELj224ELj128ELj1ELj128ELj128ELj64ELj4ELj128ELj128ELj1ELb0ELj142ELNS_8GemmTypeE0ELb0EN7cutlass10bfloat16_tENS_16EpilogueIdentityEEEvPijjj14CUtensorMap_stS9_S9_S9_S9_)
        /*0050*/ 	.word	0x00000000
.L_27:


//--------------------- .nv.info._ZN9deep_gemm24sm100_fp8_gemm_1d1d_implILN4cute4UMMA5MajorE0ELS3_0ELj0ELj7168ELj2048ELj128ELj224ELj128ELj1ELj128ELj128ELj64ELj4ELj128ELj128ELj1ELb0ELj142ELNS_8GemmTypeE0ELb0EN7cutlass10bfloat16_tENS_16EpilogueIdentityEEEvPijjj14CUtensorMap_stS9_S9_S9_S9_ --------------------------
	.section	.nv.info._ZN9deep_gemm24sm100_fp8_gemm_1d1d_implILN4cute4UMMA5MajorE0ELS3_0ELj0ELj7168ELj2048ELj128ELj224ELj128ELj1ELj128ELj128ELj64ELj4ELj128ELj128ELj1ELb0ELj142ELNS_8GemmTypeE0ELb0EN7cutlass10bfloat16_tENS_16EpilogueIdentityEEEvPijjj14CUtensorMap_stS9_S9_S9_S9_,"",@"SHT_CUDA_INFO"
	.sectionflags	@""
	.align	4


	//----- nvinfo : EIATTR_CUDA_API_VERSION
	.align		4
        /*0000*/ 	.byte	0x04, 0x37
        /*0002*/ 	.short	(.L_29 - .L_28)
.L_28:
        /*0004*/ 	.word	0x00000081


	//----- nvinfo : EIATTR_KPARAM_INFO
	.align		4
.L_29:
        /*0008*/ 	.byte	0x04, 0x17
        /*000a*/ 	.short	(.L_31 - .L_30)
.L_30:
        /*000c*/ 	.word	0x00000000
        /*0010*/ 	.short	0x0008
        /*0012*/ 	.short	0x0240
        /*0014*/ 	.byte	0x00, 0xf0, 0x01, 0x02


	//----- nvinfo : EIATTR_KPARAM_INFO
	.align		4
.L_31:
        /*0018*/ 	.byte	0x04, 0x17
        /*001a*/ 	.short	(.L_33 - .L_32)
.L_32:
        /*001c*/ 	.word	0x00000000
        /*0020*/ 	.short	0x0007
        /*0022*/ 	.short	0x01c0
        /*0024*/ 	.byte	0x00, 0xf0, 0x01, 0x02


	//----- nvinfo : EIATTR_KPARAM_INFO
	.align		4
.L_33:
        /*0028*/ 	.byte	0x04, 0x17
        /*002a*/ 	.short	(.L_35 - .L_34)
.L_34:
        /*002c*/ 	.word	0x00000000
        /*0030*/ 	.short	0x0006
        /*0032*/ 	.short	0x0140
        /*0034*/ 	.byte	0x00, 0xf0, 0x01, 0x02


	//----- nvinfo : EIATTR_KPARAM_INFO
	.align		4
.L_35:
        /*0038*/ 	.byte	0x04, 0x17
        /*003a*/ 	.short	(.L_37 - .L_36)
.L_36:
        /*003c*/ 	.word	0x00000000
        /*0040*/ 	.short	0x0005
        /*0042*/ 	.short	0x00c0
        /*0044*/ 	.byte	0x00, 0xf0, 0x01, 0x02


	//----- nvinfo : EIATTR_KPARAM_INFO
	.align		4
.L_37:
        /*0048*/ 	.byte	0x04, 0x17
        /*004a*/ 	.short	(.L_39 - .L_38)
.L_38:
        /*004c*/ 	.word	0x00000000
        /*0050*/ 	.short	0x0004
        /*0052*/ 	.short	0x0040
        /*0054*/ 	.byte	0x00, 0xf0, 0x01, 0x02


	//----- nvinfo : EIATTR_KPARAM_INFO
	.align		4
.L_39:
        /*0058*/ 	.byte	0x04, 0x17
        /*005a*/ 	.short	(.L_41 - .L_40)
.L_40:
        /*005c*/ 	.word	0x00000000
        /*0060*/ 	.short	0x0003
        /*0062*/ 	.short	0x0010
        /*0064*/ 	.byte	0x00, 0xf0, 0x11, 0x00


	//----- nvinfo : EIATTR_KPARAM_INFO
	.align		4
.L_41:
        /*0068*/ 	.byte	0x04, 0x17
        /*006a*/ 	.short	(.L_43 - .L_42)
.L_42:
        /*006c*/ 	.word	0x00000000
        /*0070*/ 	.short	0x0002
        /*0072*/ 	.short	0x000c
        /*0074*/ 	.byte	0x00, 0xf0, 0x11, 0x00


	//----- nvinfo : EIATTR_KPARAM_INFO
	.align		4
.L_43:
        /*0078*/ 	.byte	0x04, 0x17
        /*007a*/ 	.short	(.L_45 - .L_44)
.L_44:
        /*007c*/ 	.word	0x00000000
        /*0080*/ 	.short	0x0001
        /*0082*/ 	.short	0x0008
        /*0084*/ 	.byte	0x00, 0xf0, 0x11, 0x00


	//----- nvinfo : EIATTR_KPARAM_INFO
	.align		4
.L_45:
        /*0088*/ 	.byte	0x04, 0x17
        /*008a*/ 	.short	(.L_47 - .L_46)
.L_46:
        /*008c*/ 	.word	0x00000000
        /*0090*/ 	.short	0x0000
        /*0092*/ 	.short	0x0000
        /*0094*/ 	.byte	0x00, 0xf5, 0x21, 0x00


	//----- nvinfo : EIATTR_AT_ENTRY_FRAGMENTS
	.align		4
.L_47:
        /*0098*/ 	.byte	0x04, 0x4f
        /*009a*/ 	.short	(.L_49 - .L_48)


	//   ....[0]....
.L_48:
        /*009c*/ 	.word	0x00000004


	//----- nvinfo : EIATTR_RESERVED_SMEM_USED
	.align		4
.L_49:
        /*00a0*/ 	.byte	0x01, 0x41
	.zero		2


	//----- nvinfo : EIATTR_SPARSE_MMA_MASK
	.align		4
        /*00a4*/ 	.byte	0x03, 0x50
        /*00a6*/ 	.short	0x0000


	//----- nvinfo : EIATTR_TCGEN05_1CTA_USED
	.align		4
        /*00a8*/ 	.byte	0x01, 0x51
	.zero		2


	//----- nvinfo : EIATTR_MAXREG_COUNT
	.align		4
        /*00ac*/ 	.byte	0x03, 0x1b
        /*00ae*/ 	.short	0x00ff


	//----- nvinfo : EIATTR_NUM_BARRIERS
	.align		4
        /*00b0*/ 	.byte	0x02, 0x4c
        /*00b2*/ 	.byte	0x09
	.zero		1


	//----- nvinfo : EIATTR_INT_WARP_WIDE_INSTR_OFFSETS
	.align		4
        /*00b4*/ 	.byte	0x04, 0x31
        /*00b6*/ 	.short	(.L_51 - .L_50)


	//   ....[0]....
.L_50:
        /*00b8*/ 	.word	0x00005060


	//   ....[1]....
        /*00bc*/ 	.word	0x00005080


	//----- nvinfo : EIATTR_COOP_GROUP_MASK_REGIDS
	.align		4
.L_51:
        /*00c0*/ 	.byte	0x04, 0x29
        /*00c2*/ 	.short	(.L_53 - .L_52)


	//   ....[0]....
.L_52:
        /*00c4*/ 	.word	0xffffffff


	//   ....[1]....
        /*00c8*/ 	.word	0xffffffff


	//   ....[2]....
        /*00cc*/ 	.word	0xffffffff


	//   ....[3]....
        /*00d0*/ 	.word	0xffffffff


	//   ....[4]....
        /*00d4*/ 	.word	0xffffffff


	//   ....[5]....
        /*00d8*/ 	.word	0xffffffff


	//   ....[6]....
        /*00dc*/ 	.word	0xffffffff


	//   ....[7]....
        /*00e0*/ 	.word	0xffffffff


	//   ....[8]....
        /*00e4*/ 	.word	0xffffffff


	//   ....[9]....
        /*00e8*/ 	.word	0xffffffff


	//   ....[10]....
        /*00ec*/ 	.word	0xffffffff


	//   ....[11]....
        /*00f0*/ 	.word	0xffffffff


	//   ....[12]....
        /*00f4*/ 	.word	0xffffffff


	//   ....[13]....
        /*00f8*/ 	.word	0xffffffff


	//----- nvinfo : EIATTR_COOP_GROUP_INSTR_OFFSETS
	.align		4
.L_53:
        /*00fc*/ 	.byte	0x04, 0x28
        /*00fe*/ 	.short	(.L_55 - .L_54)


	//   ....[0]....
.L_54:
        /*0100*/ 	.word	0x00000030


	//   ....[1]....
        /*0104*/ 	.word	0x00000470


	//   ....[2]....
        /*0108*/ 	.word	0x00000730


	//   ....[3]....
        /*010c*/ 	.word	0x00000b70


	//   ....[4]....
        /*0110*/ 	.word	0x00000c20


	//   ....[5]....
        /*0114*/ 	.word	0x00000cd0


	//   ....[6]....
        /*0118*/ 	.word	0x000012f0


	//   ....[7]....
        /*011c*/ 	.word	0x00001310


	//   ....[8]....
        /*0120*/ 	.word	0x00001330


	//   ....[9]....
        /*0124*/ 	.word	0x00001580


	//   ....[10]....
        /*0128*/ 	.word	0x000015b0


	//   ....[11]....
        /*012c*/ 	.word	0x000015d0


	//   ....[12]....
        /*0130*/ 	.word	0x00004f80


	//   ....[13]....
        /*0134*/ 	.word	0x00005140


	//----- nvinfo : EIATTR_VRC_CTA_INIT_COUNT
	.align		4
.L_55:
        /*0138*/ 	.byte	0x02, 0x4a
        /*013a*/ 	.byte	0x80
	.zero		1


	//----- nvinfo : EIATTR_MBARRIER_INSTR_OFFSETS
	.align		4
        /*013c*/ 	.byte	0x04, 0x39
        /*013e*/ 	.short	(.L_57 - .L_56)


	//   ....[0]....
.L_56:
        /*0140*/ 	.word	0x00000330
        /*0144*/ 	.word	0x000000ff
        /*0148*/ 	.word	0x00031800
        /*014c*/ 	.short	0x0100
        /*014e*/ 	.byte	0x05
	.zero		1


	//   ....[1]....
        /*0150*/ 	.word	0x00000340
        /*0154*/ 	.word	0x000000ff
        /*0158*/ 	.word	0x00031820
        /*015c*/ 	.short	0x0100
        /*015e*/ 	.byte	0x05
	.zero		1


	//   ....[2]....
        /*0160*/ 	.word	0x00000350
        /*0164*/ 	.word	0x000000ff
        /*0168*/ 	.word	0x00031840
        /*016c*/ 	.short	0x0100
        /*016e*/ 	.byte	0x05
	.zero		1


	//   ....[3]....
        /*0170*/ 	.word	0x00000360
        /*0174*/ 	.word	0x000000ff
        /*0178*/ 	.word	0x00031808
        /*017c*/ 	.short	0x0100
        /*017e*/ 	.byte	0x05
	.zero		1


	//   ....[4]....
        /*0180*/ 	.word	0x00000370
        /*0184*/ 	.word	0x000000ff
        /*0188*/ 	.word	0x00031828
        /*018c*/ 	.short	0x0100
        /*018e*/ 	.byte	0x05
	.zero		1


	//   ....[5]....
        /*0190*/ 	.word	0x00000380
        /*0194*/ 	.word	0x000000ff
        /*0198*/ 	.word	0x00031848
        /*019c*/ 	.short	0x0100
        /*019e*/ 	.byte	0x05
	.zero		1


	//   ....[6]....
        /*01a0*/ 	.word	0x00000390
        /*01a4*/ 	.word	0x000000ff
        /*01a8*/ 	.word	0x00031810
        /*01ac*/ 	.short	0x0100
        /*01ae*/ 	.byte	0x05
	.zero		1


	//   ....[7]....
        /*01b0*/ 	.word	0x000003a0
        /*01b4*/ 	.word	0x000000ff
        /*01b8*/ 	.word	0x00031830
        /*01bc*/ 	.short	0x0100
        /*01be*/ 	.byte	0x05
	.zero		1


	//   ....[8]....
        /*01c0*/ 	.word	0x000003b0
        /*01c4*/ 	.word	0x000000ff
        /*01c8*/ 	.word	0x00031850
        /*01cc*/ 	.short	0x0100
        /*01ce*/ 	.byte	0x05
	.zero		1


	//   ....[9]....
        /*01d0*/ 	.word	0x000003c0
        /*01d4*/ 	.word	0x000000ff
        /*01d8*/ 	.word	0x00031818
        /*01dc*/ 	.short	0x0100
        /*01de*/ 	.byte	0x05
	.zero		1


	//   ....[10]....
        /*01e0*/ 	.word	0x000003d0
        /*01e4*/ 	.word	0x000000ff
        /*01e8*/ 	.word	0x00031838
        /*01ec*/ 	.short	0x0100
        /*01ee*/ 	.byte	0x05
	.zero		1


	//   ....[11]....
        /*01f0*/ 	.word	0x000003e0
        /*01f4*/ 	.word	0x000000ff
        /*01f8*/ 	.word	0x00031858
        /*01fc*/ 	.short	0x0100
        /*01fe*/ 	.byte	0x05
	.zero		1


	//   ....[12]....
        /*0200*/ 	.word	0x000003f0
        /*0204*/ 	.word	0x000000ff
        /*0208*/ 	.word	0x00031860
        /*020c*/ 	.short	0x0100
        /*020e*/ 	.byte	0x05
	.zero		1


	//   ....[13]....
        /*0210*/ 	.word	0x00000400
        /*0214*/ 	.word	0x000000ff
        /*0218*/ 	.word	0x00031870
        /*021c*/ 	.short	0x0100
        /*021e*/ 	.byte	0x05
	.zero		1


	//   ....[14]....
        /*0220*/ 	.word	0x00000410
        /*0224*/ 	.word	0x000000ff
        /*0228*/ 	.word	0x00031868
        /*022c*/ 	.short	0x0100
        /*022e*/ 	.byte	0x05
	.zero		1


	//   ....[15]....
        /*0230*/ 	.word	0x00000420
        /*0234*/ 	.word	0x000000ff
        /*0238*/ 	.word	0x00031878
        /*023c*/ 	.short	0x0100
        /*023e*/ 	.byte	0x05
	.zero		1


	//   ....[16]....
        /*0240*/ 	.word	0x00000a20
        /*0244*/ 	.word	0x00000002
        /*0248*/ 	.word	0x00031800
        /*024c*/ 	.short	0x010a
        /*024e*/ 	.byte	0xff
	.zero		1


	//   ....[17]....
        /*0250*/ 	.word	0x00000db0
        /*0254*/ 	.word	0x00000002
        /*0258*/ 	.word	0x00000000
        /*025c*/ 	.short	0x0101
        /*025e*/ 	.byte	0xff
	.zero		1


	//   ....[18]....
        /*0260*/ 	.word	0x000010e0
        /*0264*/ 	.word	0x00000000
        /*0268*/ 	.word	0x00031870
        /*026c*/ 	.short	0x010a
        /*026e*/ 	.byte	0x08
	.zero		1


	//   ....[19]....
        /*0270*/ 	.word	0x00001180
        /*0274*/ 	.word	0x000000ff
        /*0278*/ 	.word	0x00031840
        /*027c*/ 	.short	0x010a
        /*027e*/ 	.byte	0x0d
	.zero		1


	//   ....[20]....
        /*0280*/ 	.word	0x00001550
        /*0284*/ 	.word	0x000000ff
        /*0288*/ 	.word	0x00031840
        /*028c*/ 	.short	0x010a
        /*028e*/ 	.byte	0x09
	.zero		1


	//   ....[21]....
        /*0290*/ 	.word	0x00001ab0
        /*0294*/ 	.word	0x00000000
        /*0298*/ 	.word	0x00031820
        /*029c*/ 	.short	0x010a
        /*029e*/ 	.byte	0xff
	.zero		1


	//   ....[22]....
        /*02a0*/ 	.word	0x00001e50
        /*02a4*/ 	.word	0x00000000
        /*02a8*/ 	.word	0x00031828
        /*02ac*/ 	.short	0x010a
        /*02ae*/ 	.byte	0xff
	.zero		1


	//   ....[23]....
        /*02b0*/ 	.word	0x00001fc0
        /*02b4*/ 	.word	0x00000000
        /*02b8*/ 	.word	0x00031830
        /*02bc*/ 	.short	0x010a
        /*02be*/ 	.byte	0xff
	.zero		1


	//   ....[24]....
        /*02c0*/ 	.word	0x00002120
        /*02c4*/ 	.word	0x00000000
        /*02c8*/ 	.word	0x00031838
        /*02cc*/ 	.short	0x010a
        /*02ce*/ 	.byte	0xff
	.zero		1


	//   ....[25]....
        /*02d0*/ 	.word	0x00002250
        /*02d4*/ 	.word	0x00000000
        /*02d8*/ 	.word	0x00031820
        /*02dc*/ 	.short	0x010a
        /*02de*/ 	.byte	0xff
	.zero		1


	//   ....[26]....
        /*02e0*/ 	.word	0x00002460
        /*02e4*/ 	.word	0x00000000
        /*02e8*/ 	.word	0x00031828
        /*02ec*/ 	.short	0x010a
        /*02ee*/ 	.byte	0xff
	.zero		1


	//   ....[27]....
        /*02f0*/ 	.word	0x00002590
        /*02f4*/ 	.word	0x00000000
        /*02f8*/ 	.word	0x00031830
        /*02fc*/ 	.short	0x010a
        /*02fe*/ 	.byte	0xff
	.zero		1


	//   ....[28]....
        /*0300*/ 	.word	0x000026c0
        /*0304*/ 	.word	0x00000000
        /*0308*/ 	.word	0x00031838
        /*030c*/ 	.short	0x010a
        /*030e*/ 	.byte	0xff
	.zero		1


	//   ....[29]....
        /*0310*/ 	.word	0x000027f0
        /*0314*/ 	.word	0x00000000
        /*0318*/ 	.word	0x00031820
        /*031c*/ 	.short	0x010a
        /*031e*/ 	.byte	0xff
	.zero		1


	//   ....[30]....
        /*0320*/ 	.word	0x00002a00
        /*0324*/ 	.word	0x00000000
        /*0328*/ 	.word	0x00031828
        /*032c*/ 	.short	0x010a
        /*032e*/ 	.byte	0xff
	.zero		1


	//   ....[31]....
        /*0330*/ 	.word	0x00002b30
        /*0334*/ 	.word	0x00000000
        /*0338*/ 	.word	0x00031830
        /*033c*/ 	.short	0x010a
        /*033e*/ 	.byte	0xff
	.zero		1


	//   ....[32]....
        /*0340*/ 	.word	0x00002c60
        /*0344*/ 	.word	0x00000000
        /*0348*/ 	.word	0x00031838
        /*034c*/ 	.short	0x010a
        /*034e*/ 	.byte	0xff
	.zero		1


	//   ....[33]....
        /*0350*/ 	.word	0x00002d90
        /*0354*/ 	.word	0x00000000
        /*0358*/ 	.word	0x00031820
        /*035c*/ 	.short	0x010a
        /*035e*/ 	.byte	0xff
	.zero		1


	//   ....[34]....
        /*0360*/ 	.word	0x00002fa0
        /*0364*/ 	.word	0x00000000
        /*0368*/ 	.word	0x00031828
        /*036c*/ 	.short	0x010a
        /*036e*/ 	.byte	0xff
	.zero		1


	//   ....[35]....
        /*0370*/ 	.word	0x000030d0
        /*0374*/ 	.word	0x00000000
        /*0378*/ 	.word	0x00031830
        /*037c*/ 	.short	0x010a
        /*037e*/ 	.byte	0xff
	.zero		1


	//   ....[36]....
        /*0380*/ 	.word	0x00003200
        /*0384*/ 	.word	0x00000000
        /*0388*/ 	.word	0x00031838
        /*038c*/ 	.short	0x010a
        /*038e*/ 	.byte	0xff
	.zero		1


	//   ....[37]....
        /*0390*/ 	.word	0x00003680
        /*0394*/ 	.word	0x00000002
        /*0398*/ 	.word	0x00031860
        /*039c*/ 	.short	0x010a
        /*039e*/ 	.byte	0xff
	.zero		1


	//   ....[38]....
        /*03a0*/ 	.word	0x00004e00
        /*03a4*/ 	.word	0x00000002
        /*03a8*/ 	.word	0x00000000
        /*03ac*/ 	.short	0x0101
        /*03ae*/ 	.byte	0xff
	.zero		1


	//   ....[39]....
        /*03b0*/ 	.word	0x00005170
        /*03b4*/ 	.word	0x00000002
        /*03b8*/ 	.word	0x00031800
        /*03bc*/ 	.short	0x010a
        /*03be*/ 	.byte	0xff
	.zero		1


	//   ....[40]....
        /*03c0*/ 	.word	0x000051f0
        /*03c4*/ 	.word	0x00000000
        /*03c8*/ 	.word	0x00031870
        /*03cc*/ 	.short	0x010a
        /*03ce*/ 	.byte	0xff
	.zero		1


	//   ....[41]....
        /*03d0*/ 	.word	0x00005260
        /*03d4*/ 	.word	0x00000002
        /*03d8*/ 	.word	0x00031840
        /*03dc*/ 	.short	0x010a
        /*03de*/ 	.byte	0xff
	.zero		1


	//   ....[42]....
        /*03e0*/ 	.word	0x000052d0
        /*03e4*/ 	.word	0x00000000
        /*03e8*/ 	.word	0x00031840
        /*03ec*/ 	.short	0x010a
        /*03ee*/ 	.byte	0xff
	.zero		1


	//   ....[43]....
        /*03f0*/ 	.word	0x00005340
        /*03f4*/ 	.word	0x00000000
        /*03f8*/ 	.word	0x00031820
        /*03fc*/ 	.short	0x010a
        /*03fe*/ 	.byte	0xff
	.zero		1


	//   ....[44]....
        /*0400*/ 	.word	0x000053b0
        /*0404*/ 	.word	0x00000000
        /*0408*/ 	.word	0x00031828
        /*040c*/ 	.short	0x010a
        /*040e*/ 	.byte	0xff
	.zero		1


	//   ....[45]....
        /*0410*/ 	.word	0x00005420
        /*0414*/ 	.word	0x00000000
        /*0418*/ 	.word	0x00031830
        /*041c*/ 	.short	0x010a
        /*041e*/ 	.byte	0xff
	.zero		1


	//   ....[46]....
        /*0420*/ 	.word	0x00005490
        /*0424*/ 	.word	0x00000000
        /*0428*/ 	.word	0x00031838
        /*042c*/ 	.short	0x010a
        /*042e*/ 	.byte	0xff
	.zero		1


	//   ....[47]....
        /*0430*/ 	.word	0x000054e0
        /*0434*/ 	.word	0x00000000
        /*0438*/ 	.word	0x00031820
        /*043c*/ 	.short	0x010a
        /*043e*/ 	.byte	0xff
	.zero		1


	//   ....[48]....
        /*0440*/ 	.word	0x00005530
        /*0444*/ 	.word	0x00000000
        /*0448*/ 	.word	0x00031828
        /*044c*/ 	.short	0x010a
        /*044e*/ 	.byte	0xff
	.zero		1


	//   ....[49]....
        /*0450*/ 	.word	0x00005580
        /*0454*/ 	.word	0x00000000
        /*0458*/ 	.word	0x00031830
        /*045c*/ 	.short	0x010a
        /*045e*/ 	.byte	0xff
	.zero		1


	//   ....[50]....
        /*0460*/ 	.word	0x000055d0
        /*0464*/ 	.word	0x00000000
        /*0468*/ 	.word	0x00031838
        /*046c*/ 	.short	0x010a
        /*046e*/ 	.byte	0xff
	.zero		1


	//   ....[51]....
        /*0470*/ 	.word	0x00005640
        /*0474*/ 	.word	0x00000000
        /*0478*/ 	.word	0x00031820
        /*047c*/ 	.short	0x010a
        /*047e*/ 	.byte	0xff
	.zero		1


	//   ....[52]....
        /*0480*/ 	.word	0x000056b0
        /*0484*/ 	.word	0x00000000
        /*0488*/ 	.word	0x00031828
        /*048c*/ 	.short	0x010a
        /*048e*/ 	.byte	0xff
	.zero		1


	//   ....[53]....
        /*0490*/ 	.word	0x00005720
        /*0494*/ 	.word	0x00000000
        /*0498*/ 	.word	0x00031830
        /*049c*/ 	.short	0x010a
        /*049e*/ 	.byte	0xff
	.zero		1


	//   ....[54]....
        /*04a0*/ 	.word	0x00005790
        /*04a4*/ 	.word	0x00000000
        /*04a8*/ 	.word	0x00031838
        /*04ac*/ 	.short	0x010a
        /*04ae*/ 	.byte	0xff
	.zero		1


	//   ....[55]....
        /*04b0*/ 	.word	0x000057e0
        /*04b4*/ 	.word	0x00000000
        /*04b8*/ 	.word	0x00031820
        /*04bc*/ 	.short	0x010a
        /*04be*/ 	.byte	0xff
	.zero		1


	//   ....[56]....
        /*04c0*/ 	.word	0x00005830
        /*04c4*/ 	.word	0x00000000
        /*04c8*/ 	.word	0x00031828
        /*04cc*/ 	.short	0x010a
        /*04ce*/ 	.byte	0xff
	.zero		1


	//   ....[57]....
        /*04d0*/ 	.word	0x00005880
        /*04d4*/ 	.word	0x00000000
        /*04d8*/ 	.word	0x00031830
        /*04dc*/ 	.short	0x010a
        /*04de*/ 	.byte	0xff
	.zero		1


	//   ....[58]....
        /*04e0*/ 	.word	0x000058d0
        /*04e4*/ 	.word	0x00000000
        /*04e8*/ 	.word	0x00031838
        /*04ec*/ 	.short	0x010a
        /*04ee*/ 	.byte	0xff
	.zero		1


	//   ....[59]....
        /*04f0*/ 	.word	0x00005930
        /*04f4*/ 	.word	0x00000002
        /*04f8*/ 	.word	0x00031860
        /*04fc*/ 	.short	0x010a
        /*04fe*/ 	.byte	0xff
	.zero		1


	//----- nvinfo : EIATTR_NUM_MBARRIERS
	.align		4
.L_57:
        /*0500*/ 	.byte	0x03, 0x38
        /*0502*/ 	.short	0x0010


	//----- nvinfo : EIATTR_EXIT_INSTR_OFFSETS
	.align		4
        /*0504*/ 	.byte	0x04, 0x1c
        /*0506*/ 	.short	(.L_59 - .L_58)


	//   ....[0]....
.L_58:
        /*0508*/ 	.word	0x00000830


	//   ....[1]....
        /*050c*/ 	.word	0x00000e10


	//   ....[2]....
        /*0510*/ 	.word	0x00000ef0


	//   ....[3]....
        /*0514*/ 	.word	0x000018d0


	//   ....[4]....
        /*0518*/ 	.word	0x00001940


	//   ....[5]....
        /*051c*/ 	.word	0x00003350


	//   ....[6]....
        /*0520*/ 	.word	0x000033b0


	//   ....[7]....
        /*0524*/ 	.word	0x00004f60


	//   ....[8]....
        /*0528*/ 	.word	0x00005150


	//----- nvinfo : EIATTR_MAX_THREADS
	.align		4
.L_59:
        /*052c*/ 	.byte	0x04, 0x05
        /*052e*/ 	.short	(.L_61 - .L_60)
.L_60:
        /*0530*/ 	.word	0x00000100
        /*0534*/ 	.word	0x00000001
        /*0538*/ 	.word	0x00000001


	//----- nvinfo : EIATTR_CRS_STACK_SIZE
	.align		4
.L_61:
        /*053c*/ 	.byte	0x04, 0x1e
        /*053e*/ 	.short	(.L_63 - .L_62)
.L_62:
        /*0540*/ 	.word	0x00000000


	//----- nvinfo : EIATTR_CBANK_PARAM_SIZE
	.align		4
.L_63:
        /*0544*/ 	.byte	0x03, 0x19
        /*0546*/ 	.short	0x02c0


	//----- nvinfo : EIATTR_PARAM_CBANK
	.align		4
        /*0548*/ 	.byte	0x04, 0x0a
        /*054a*/ 	.short	(.L_65 - .L_64)
	.align		4
.L_64:
        /*054c*/ 	.word	index@(.nv.constant0._ZN9deep_gemm24sm100_fp8_gemm_1d1d_implILN4cute4UMMA5MajorE0ELS3_0ELj0ELj7168ELj2048ELj128ELj224ELj128ELj1ELj128ELj128ELj64ELj4ELj128ELj128ELj1ELb0ELj142ELNS_8GemmTypeE0ELb0EN7cutlass10bfloat16_tENS_16EpilogueIdentityEEEvPijjj14CUtensorMap_stS9_S9_S9_S9_)
        /*0550*/ 	.short	0x0380
        /*0552*/ 	.short	0x02c0


	//----- nvinfo : EIATTR_SW_WAR
	.align		4
.L_65:
        /*0554*/ 	.byte	0x04, 0x36
        /*0556*/ 	.short	(.L_67 - .L_66)
.L_66:
        /*0558*/ 	.word	0x00000008
.L_67:


//--------------------- .nv.compat                --------------------------
	.section	.nv.compat,"",@"SHT_CUDA_COMPAT_INFO"
	.align	4
        /*0000*/ 	.byte	0x02, 0x02, 0x02, 0x00, 0x02, 0x05, 0x05, 0x00, 0x02, 0x03, 0x01, 0x00, 0x02, 0x06, 0x01, 0x00


//--------------------- .nv.callgraph             --------------------------
	.section	.nv.callgraph,"",@"SHT_CUDA_CALLGRAPH"
	.align	4
	.sectionentsize	8
	.align		4
        /*0000*/ 	.word	0x00000000
	.align		4
        /*0004*/ 	.word	0xffffffff
	.align		4
        /*0008*/ 	.word	0x00000000
	.align		4
        /*000c*/ 	.word	0xfffffffe
	.align		4
        /*0010*/ 	.word	0x00000000
	.align		4
        /*0014*/ 	.word	0xfffffffd
	.align		4
        /*0018*/ 	.word	0x00000000
	.align		4
        /*001c*/ 	.word	0xfffffffc


//--------------------- .nv.constant4             --------------------------
	.section	.nv.constant4,"a",@progbits
	.align	8
	.align		8
.nv.constant4:
        /*0000*/ 	.dword	_ZN47_INTERNAL_0a1be484_9_kernel_cu_87f755d6_28975304cuda3std3__45__cpo5beginE
	.align		8
        /*0008*/ 	.dword	_ZN47_INTERNAL_0a1be484_9_kernel_cu_87f755d6_28975304cuda3std3__45__cpo3endE
	.align		8
        /*0010*/ 	.dword	_ZN47_INTERNAL_0a1be484_9_kernel_cu_87f755d6_28975304cuda3std3__45__cpo6cbeginE
	.align		8
        /*0018*/ 	.dword	_ZN47_INTERNAL_0a1be484_9_kernel_cu_87f755d6_28975304cuda3std3__45__cpo4cendE
	.align		8
        /*0020*/ 	.dword	_ZN47_INTERNAL_0a1be484_9_kernel_cu_87f755d6_28975304cuda3std3__449_GLOBAL__N__0a1be484_9_kernel_cu_87f755d6_28975306ignoreE
	.align		8
        /*0028*/ 	.dword	_ZN47_INTERNAL_0a1be484_9_kernel_cu_87f755d6_28975304cuda3std3__419piecewise_constructE
	.align		8
        /*0030*/ 	.dword	_ZN47_INTERNAL_0a1be484_9_kernel_cu_87f755d6_28975304cuda3std3__48in_placeE
	.align		8
        /*0038*/ 	.dword	_ZN47_INTERNAL_0a1be484_9_kernel_cu_87f755d6_28975304cuda3std6ranges3__45__cpo4swapE
	.align		8
        /*0040*/ 	.dword	_ZN47_INTERNAL_0a1be484_9_kernel_cu_87f755d6_28975304cuda3std6ranges3__45__cpo9iter_moveE
	.align		8
        /*0048*/ 	.dword	_ZN47_INTERNAL_0a1be484_9_kernel_cu_87f755d6_28975304cute7productE
	.align		8
        /*0050*/ 	.dword	_ZN47_INTERNAL_0a1be484_9_kernel_cu_87f755d6_28975304cute1_E


//--------------------- .text._ZN9deep_gemm24sm100_fp8_gemm_1d1d_implILN4cute4UMMA5MajorE0ELS3_0ELj0ELj7168ELj2048ELj128ELj224ELj128ELj1ELj128ELj128ELj64ELj4ELj128ELj128ELj1ELb0ELj142ELNS_8GemmTypeE0ELb0EN7cutlass10bfloat16_tENS_16EpilogueIdentityEEEvPijjj14CUtensorMap_stS9_S9_S9_S9_ --------------------------
	.section	.text._ZN9deep_gemm24sm100_fp8_gemm_1d1d_implILN4cute4UMMA5MajorE0ELS3_0ELj0ELj7168ELj2048ELj128ELj224ELj128ELj1ELj128ELj128ELj64ELj4ELj128ELj128ELj1ELb0ELj142ELNS_8GemmTypeE0ELb0EN7cutlass10bfloat16_tENS_16EpilogueIdentityEEEvPijjj14CUtensorMap_stS9_S9_S9_S9_,"ax",@progbits
	.align	128
        .global         _ZN9deep_gemm24sm100_fp8_gemm_1d1d_implILN4cute4UMMA5MajorE0ELS3_0ELj0ELj7168ELj2048ELj128ELj224ELj128ELj1ELj128ELj128ELj64ELj4ELj128ELj128ELj1ELb0ELj142ELNS_8GemmTypeE0ELb0EN7cutlass10bfloat16_tENS_16EpilogueIdentityEEEvPijjj14CUtensorMap_stS9_S9_S9_S9_
        .type           _ZN9deep_gemm24sm100_fp8_gemm_1d1d_implILN4cute4UMMA5MajorE0ELS3_0ELj0ELj7168ELj2048ELj128ELj224ELj128ELj1ELj128ELj128ELj64ELj4ELj128ELj128ELj1ELb0ELj142ELNS_8GemmTypeE0ELb0EN7cutlass10bfloat16_tENS_16EpilogueIdentityEEEvPijjj14CUtensorMap_stS9_S9_S9_S9_,@function
        .size           _ZN9deep_gemm24sm100_fp8_gemm_1d1d_implILN4cute4UMMA5MajorE0ELS3_0ELj0ELj7168ELj2048ELj128ELj224ELj128ELj1ELj128ELj128ELj64ELj4ELj128ELj128ELj1ELb0ELj142ELNS_8GemmTypeE0ELb0EN7cutlass10bfloat16_tENS_16EpilogueIdentityEEEvPijjj14CUtensorMap_stS9_S9_S9_S9_,(.L_x_100 - _ZN9deep_gemm24sm100_fp8_gemm_1d1d_implILN4cute4UMMA5MajorE0ELS3_0ELj0ELj7168ELj2048ELj128ELj224ELj128ELj1ELj128ELj128ELj64ELj4ELj128ELj128ELj1ELb0ELj142ELNS_8GemmTypeE0ELb0EN7cutlass10bfloat16_tENS_16EpilogueIdentityEEEvPijjj14CUtensorMap_stS9_S9_S9_S9_)
        .other          _ZN9deep_gemm24sm100_fp8_gemm_1d1d_implILN4cute4UMMA5MajorE0ELS3_0ELj0ELj7168ELj2048ELj128ELj224ELj128ELj1ELj128ELj128ELj64ELj4ELj128ELj128ELj1ELb0ELj142ELNS_8GemmTypeE0ELb0EN7cutlass10bfloat16_tENS_16EpilogueIdentityEEEvPijjj14CUtensorMap_stS9_S9_S9_S9_,@"STO_CUDA_ENTRY STV_DEFAULT"
_ZN9deep_gemm24sm100_fp8_gemm_1d1d_implILN4cute4UMMA5MajorE0ELS3_0ELj0ELj7168ELj2048ELj128ELj224ELj128ELj1ELj128ELj128ELj64ELj4ELj128ELj128ELj1ELb0ELj142ELNS_8GemmTypeE0ELb0EN7cutlass10bfloat16_tENS_16EpilogueIdentityEEEvPijjj14CUtensorMap_stS9_S9_S9_S9_:
.text._ZN9deep_gemm24sm100_fp8_gemm_1d1d_implILN4cute4UMMA5MajorE0ELS3_0ELj0ELj7168ELj2048ELj128ELj224ELj128ELj1ELj128ELj128ELj64ELj4ELj128ELj128ELj1ELb0ELj142ELNS_8GemmTypeE0ELb0EN7cutlass10bfloat16_tENS_16EpilogueIdentityEEEvPijjj14CUtensorMap_stS9_S9_S9_S9_:
[----:B------:R-:W1:Y:S01]  /*0000*/  LDC R1, c[0x0][0x37c] ;  /* 0x0000df00ff017b82 */ /* 0x000e620000000800 */
[----:B------:R-:W2:Y:S02]  /*0010*/  S2R R0, SR_TID.X ;  /* 0x0000000000007919 */ /* 0x000ea40000002100 */
[----:B--2---:R-:W-:-:S05]  /*0020*/  SHF.R.U32.HI R0, RZ, 0x5, R0 ;  /* 0x00000005ff007819 */ /* 0x004fca0000011600 */
[----:B------:R-:W2:Y:S02]  /*0030*/  SHFL.IDX PT, R3, R0, RZ, 0x1f ;  /* 0x00001fff00037589 */ /* 0x000ea400000e0000 */
[----:B--2---:R-:W-:-:S13]  /*0040*/  ISETP.NE.AND P0, PT, R3, 0x2, PT ;  /* 0x000000020300780c */ /* 0x004fda0003f05270 */
[----:B-1----:R-:W-:Y:S05]  /*0050*/  @!P0 BRA `(.L_x_0) ;  /* 0x0000000400008947 */ /* 0x002fea0003800000 */
[----:B------:R-:W-:-:S13]  /*0060*/  ISETP.NE.AND P0, PT, R3, 0x1, PT ;  /* 0x000000010300780c */ /* 0x000fda0003f05270 */
[----:B------:R-:W-:Y:S05]  /*0070*/  @!P0 BRA `(.L_x_1) ;  /* 0x0000000000608947 */ /* 0x000fea0003800000 */
[----:B------:R-:W-:-:S13]  /*0080*/  ISETP.NE.AND P0, PT, R3, RZ, PT ;  /* 0x000000ff0300720c */ /* 0x000fda0003f05270 */
[----:B------:R-:W-:Y:S05]  /*0090*/  @P0 BRA `(.L_x_2) ;  /* 0x0000000400a80947 */ /* 0x000fea0003800000 */
[----:B------:R-:W-:Y:S01]  /*00a0*/  ELECT P0, URZ, PT ;  /* 0x0000000000ff782f */ /* 0x000fe20003800000 */
[----:B------:R-:W-:-:S12]  /*00b0*/  BSSY.RECONVERGENT B0, `(.L_x_3) ;  /* 0x0000013000007945 */ /* 0x000fd80003800200 */
[----:B------:R-:W-:Y:S05]  /*00c0*/  @!P0 BRA `(.L_x_4) ;  /* 0x0000000000448947 */ /* 0x000fea0003800000 */
[----:B------:R-:W1:Y:S02]  /*00d0*/  LDCU.64 UR4, c[0x0][0x348] ;  /* 0x00006900ff0477ac */ /* 0x000e640008000a00 */
[----:B-1----:R-:W-:Y:S02]  /*00e0*/  UIADD3 UR12, UP4, UPT, UR4, 0x40, URZ ;  /* 0x00000040040c7890 */ /* 0x002fe4000ff9e0ff */
[----:B------:R-:W-:Y:S02]  /*00f0*/  UIADD3 UR10, UP3, UPT, UR4, 0xc0, URZ ;  /* 0x000000c0040a7890 */ /* 0x000fe4000ff7e0ff */
[----:B------:R-:W-:Y:S02]  /*0100*/  UIADD3 UR8, UP2, UPT, UR4, 0x140, URZ ;  /* 0x0000014004087890 */ /* 0x000fe4000ff5e0ff */
[----:B------:R-:W-:Y:S02]  /*0110*/  UIADD3 UR6, UP1, UPT, UR4, 0x1c0, URZ ;  /* 0x000001c004067890 */ /* 0x000fe4000ff3e0ff */
[----:B------:R-:W-:-:S02]  /*0120*/  UIADD3 UR4, UP0, UPT, UR4, 0x240, URZ ;  /* 0x0000024004047890 */ /* 0x000fc4000ff1e0ff */
[----:B------:R-:W-:Y:S02]  /*0130*/  UIADD3.X UR13, UPT, UPT, URZ, UR5, URZ, UP4, !UPT ;  /* 0x00000005ff0d7290 */ /* 0x000fe4000a7fe4ff */
[----:B------:R-:W-:Y:S02]  /*0140*/  UIADD3.X UR11, UPT, UPT, URZ, UR5, URZ, UP3, !UPT ;  /* 0x00000005ff0b7290 */ /* 0x000fe40009ffe4ff */
[----:B------:R-:W-:Y:S02]  /*0150*/  UIADD3.X UR9, UPT, UPT, URZ, UR5, URZ, UP2, !UPT ;  /* 0x00000005ff097290 */ /* 0x000fe400097fe4ff */
[----:B------:R-:W-:Y:S02]  /*0160*/  UIADD3.X UR7, UPT, UPT, URZ, UR5, URZ, UP1, !UPT ;  /* 0x00000005ff077290 */ /* 0x000fe40008ffe4ff */
[----:B------:R-:W-:Y:S01]  /*0170*/  UIADD3.X UR5, UPT, UPT, URZ, UR5, URZ, UP0, !UPT ;  /* 0x00000005ff057290 */ /* 0x000fe200087fe4ff */
[----:B------:R1:W-:Y:S02]  /*0180*/  UTMACCTL.PF [UR12] ;  /* 0x000000000c0079b9 */ /* 0x0003e40008040000 */
[----:B------:R1:W-:Y:S02]  /*0190*/  UTMACCTL.PF [UR10] ;  /* 0x000000000a0079b9 */ /* 0x0003e40008040000 */
[----:B------:R1:W-:Y:S02]  /*01a0*/  UTMACCTL.PF [UR8] ;  /* 0x00000000080079b9 */ /* 0x0003e40008040000 */
[----:B------:R1:W-:Y:S02]  /*01b0*/  UTMACCTL.PF [UR6] ;  /* 0x00000000060079b9 */ /* 0x0003e40008040000 */
[----:B------:R1:W-:Y:S02]  /*01c0*/  UTMACCTL.PF [UR4] ;  /* 0x00000000040079b9 */ /* 0x0003e40008040000 */
[----:B-1----:R-:W-:Y:S01]  /*01d0*/  NOP ;  /* 0x0000000000007918 */ /* 0x002fe20000000000 */
.L_x_4:
[----:B------:R-:W-:Y:S05]  /*01e0*/  BSYNC.RECONVERGENT B0 ;  /* 0x0000000000007941 */ /* 0x000fea0003800200 */
.L_x_3:
[----:B------:R-:W-:Y:S05]  /*01f0*/  BRA `(.L_x_2) ;  /* 0x0000000400507947 */ /* 0x000fea0003800000 */
.L_x_1:
[----:B------:R-:W-:Y:S01]  /*0200*/  ELECT P0, URZ, PT ;  /* 0x0000000000ff782f */ /* 0x000fe20003800000 */
[----:B------:R-:W-:-:S12]  /*0210*/  BSSY.RECONVERGENT B0, `(.L_x_5) ;  /* 0x0000023000007945 */ /* 0x000fd80003800200 */
[----:B------:R-:W-:Y:S05]  /*0220*/  @!P0 BRA `(.L_x_6) ;  /* 0x0000000000848947 */ /* 0x000fea0003800000 */
[----:B------:R-:W1:Y:S01]  /*0230*/  S2UR UR5, SR_CgaCtaId ;  /* 0x00000000000579c3 */ /* 0x000e620000008800 */
[----:B------:R-:W-:Y:S01]  /*0240*/  UMOV UR7, 0x400 ;  /* 0x0000040000077882 */ /* 0x000fe20000000000 */
[----:B------:R-:W-:Y:S01]  /*0250*/  UMOV UR6, 0x1 ;  /* 0x0000000100067882 */ /* 0x000fe20000000000 */
[----:B------:R-:W-:Y:S02]  /*0260*/  UMOV UR4, 0x20 ;  /* 0x0000002000047882 */ /* 0x000fe40000000000 */
[----:B------:R-:W-:-:S04]  /*0270*/  UIADD3 UR8, UPT, UPT, -UR4, 0x100000, URZ ;  /* 0x0010000004087890 */ /* 0x000fc8000fffe1ff */
[----:B------:R-:W-:Y:S02]  /*0280*/  USHF.L.U32 UR9, UR8, 0xb, URZ ;  /* 0x0000000b08097899 */ /* 0x000fe400080006ff */
[----:B------:R-:W-:Y:S01]  /*0290*/  USHF.L.U32 UR8, UR8, 0x1, URZ ;  /* 0x0000000108087899 */ /* 0x000fe200080006ff */
[----:B------:R-:W-:Y:S02]  /*02a0*/  UMOV UR4, 0x80 ;  /* 0x0000008000047882 */ /* 0x000fe40000000000 */
[----:B------:R-:W-:-:S04]  /*02b0*/  UIADD3 UR10, UPT, UPT, -UR4, 0x100000, URZ ;  /* 0x00100000040a7890 */ /* 0x000fc8000fffe1ff */
[----:B------:R-:W-:Y:S02]  /*02c0*/  USHF.L.U32 UR11, UR10, 0xb, URZ ;  /* 0x0000000b0a0b7899 */ /* 0x000fe400080006ff */
[----:B------:R-:W-:Y:S02]  /*02d0*/  USHF.L.U32 UR10, UR10, 0x1, URZ ;  /* 0x000000010a0a7899 */ /* 0x000fe400080006ff */
[----:B-1----:R-:W-:Y:S02]  /*02e0*/  ULEA UR5, UR5, UR7, 0x18 ;  /* 0x0000000705057291 */ /* 0x002fe4000f8ec0ff */
[----:B------:R-:W-:-:S04]  /*02f0*/  UIADD3 UR6, UPT, UPT, -UR6, 0x100000, URZ ;  /* 0x0010000006067890 */ /* 0x000fc8000fffe1ff */
[----:B------:R-:W-:Y:S02]  /*0300*/  USHF.L.U32 UR7, UR6, 0xb, URZ ;  /* 0x0000000b06077899 */ /* 0x000fe400080006ff */
[----:B------:R-:W-:Y:S01]  /*0310*/  USHF.L.U32 UR6, UR6, 0x1, URZ ;  /* 0x0000000106067899 */ /* 0x000fe200080006ff */
[----:B------:R-:W1:Y:S11]  /*0320*/  FENCE.VIEW.ASYNC.S ;  /* 0x00000000000073c6 */ /* 0x000e760000000000 */
[----:B-1----:R1:W2:Y:S01]  /*0330*/  SYNCS.EXCH.64 URZ, [UR5+0x31800], UR6 ;  /* 0x0318000605ff75b2 */ /* 0x0022a20008000100 */
[----:B------:R1:W3:Y:S01]  /*0340*/  SYNCS.EXCH.64 URZ, [UR5+0x31820], UR6 ;  /* 0x0318200605ff75b2 */ /* 0x0002e20008000100 */
[----:B------:R1:W4:Y:S01]  /*0350*/  SYNCS.EXCH.64 URZ, [UR5+0x31840], UR8 ;  /* 0x0318400805ff75b2 */ /* 0x0003220008000100 */
[----:B------:R1:W5:Y:S01]  /*0360*/  SYNCS.EXCH.64 URZ, [UR5+0x31808], UR6 ;  /* 0x0318080605ff75b2 */ /* 0x0003620008000100 */
[----:B------:R1:W1:Y:S01]  /*0370*/  SYNCS.EXCH.64 URZ, [UR5+0x31828], UR6 ;  /* 0x0318280605ff75b2 */ /* 0x0002620008000100 */
        /* <DEDUP_REMOVED lines=11> */
[----:B------:R-:W-:Y:S01]  /*0430*/  NOP ;  /* 0x0000000000007918 */ /* 0x000fe20000000000 */
.L_x_6:
[----:B-1----:R-:W-:Y:S05]  /*0440*/  BSYNC.RECONVERGENT B0 ;  /* 0x0000000000007941 */ /* 0x002fea0003800200 */
.L_x_5:
[----:B------:R-:W-:Y:S05]  /*0450*/  BRA `(.L_x_2) ;  /* 0x0000000000b87947 */ /* 0x000fea0003800000 */
.L_x_0:
[----:B------:R-:W1:Y:S01]  /*0460*/  S2UR UR6, SR_CgaCtaId ;  /* 0x00000000000679c3 */ /* 0x000e620000008800 */
[----:B------:R-:W-:Y:S01]  /*0470*/  NOP ;  /* 0x0000000000007918 */ /* 0x000fe20000000000 */
[----:B------:R-:W-:Y:S01]  /*0480*/  UMOV UR4, 0x40 ;  /* 0x0000004000047882 */ /* 0x000fe20000000000 */
[----:B------:R-:W-:Y:S01]  /*0490*/  UMOV UR5, 0x400 ;  /* 0x0000040000057882 */ /* 0x000fe20000000000 */
[----:B-1----:R-:W-:Y:S02]  /*04a0*/  ULEA UR4, UR6, UR4, 0x18 ;  /* 0x0000000406047291 */ /* 0x002fe4000f8ec0ff */
[----:B------:R-:W-:-:S07]  /*04b0*/  ULEA UR5, UR6, UR5, 0x18 ;  /* 0x0000000506057291 */ /* 0x000fce000f8ec0ff */
[----:B------:R-:W1:Y:S02]  /*04c0*/  LDS.U8 R0, [UR4] ;  /* 0x00000004ff007984 */ /* 0x000e640008000000 */
[----:B-1----:R-:W-:-:S13]  /*04d0*/  ISETP.NE.AND P0, PT, R0, RZ, PT ;  /* 0x000000ff0000720c */ /* 0x002fda0003f05270 */
[----:B------:R-:W-:Y:S05]  /*04e0*/  @P0 BRA `(.L_x_7) ;  /* 0x00000000007c0947 */ /* 0x000fea0003800000 */
[----:B------:R-:W-:-:S13]  /*04f0*/  ELECT P0, URZ, PT ;  /* 0x0000000000ff782f */ /* 0x000fda0003800000 */
[----:B------:R-:W-:Y:S05]  /*0500*/  @!P0 BRA `(.L_x_8) ;  /* 0x0000000000848947 */ /* 0x000fea0003800000 */
[----:B------:R-:W-:Y:S01]  /*0510*/  UMOV UR4, 0x10 ;  /* 0x0000001000047882 */ /* 0x000fe20000000000 */
[----:B------:R-:W-:-:S04]  /*0520*/  IMAD.MOV.U32 R2, RZ, RZ, 0xffff ;  /* 0x0000ffffff027424 */ /* 0x000fc800078e00ff */
[----:B------:R-:W-:Y:S04]  /*0530*/  DEPBAR.LE SB1, 0x36 ;  /* 0x00009d800000791a */ /* 0x000fe80000000000 */
[----:B------:R-:W1:Y:S02]  /*0540*/  UTCATOMSWS.FIND_AND_SET.ALIGN UP0, UR4, UR4 ;  /* 0x00000004000475e3 */ /* 0x000e640008000800 */
[----:B-1----:R-:W-:Y:S01]  /*0550*/  PLOP3.LUT P0, PT, PT, PT, UP0, 0x80, 0x8 ;  /* 0x000000000008781c */ /* 0x002fe20003f0f008 */
[----:B------:R-:W-:-:S03]  /*0560*/  IMAD.U32 R7, RZ, RZ, UR4 ;  /* 0x00000004ff077e24 */ /* 0x000fc6000f8e00ff */
[----:B------:R-:W-:-:S04]  /*0570*/  SEL R0, RZ, 0xffffffff, !P0 ;  /* 0xffffffffff007807 */ /* 0x000fc80004000000 */
[----:B------:R-:W-:Y:S01]  /*0580*/  ISETP.NE.AND P0, PT, R0, RZ, PT ;  /* 0x000000ff0000720c */ /* 0x000fe20003f05270 */
[----:B------:R-:W-:-:S12]  /*0590*/  IMAD.MOV.U32 R0, RZ, RZ, 0x1 ;  /* 0x00000001ff007424 */ /* 0x000fd800078e00ff */
[----:B------:R-:W-:Y:S05]  /*05a0*/  @P0 BRA `(.L_x_9) ;  /* 0x0000000000240947 */ /* 0x000fea0003800000 */
.L_x_10:
[----:B------:R-:W-:Y:S05]  /*05b0*/  NANOSLEEP 0x64 ;  /* 0x000000640000795d */ /* 0x000fea0003800000 */
[----:B------:R-:W-:-:S05]  /*05c0*/  UMOV UR4, 0x10 ;  /* 0x0000001000047882 */ /* 0x000fca0000000000 */
[----:B------:R-:W-:Y:S04]  /*05d0*/  DEPBAR.LE SB1, 0x36 ;  /* 0x00009d800000791a */ /* 0x000fe80000000000 */
[----:B------:R-:W1:Y:S02]  /*05e0*/  UTCATOMSWS.FIND_AND_SET.ALIGN UP0, UR4, UR4 ;  /* 0x00000004000475e3 */ /* 0x000e640008000800 */
[----:B-1----:R-:W-:Y:S01]  /*05f0*/  PLOP3.LUT P0, PT, PT, PT, UP0, 0x80, 0x8 ;  /* 0x000000000008781c */ /* 0x002fe20003f0f008 */
[----:B------:R-:W-:-:S03]  /*0600*/  IMAD.U32 R7, RZ, RZ, UR4 ;  /* 0x00000004ff077e24 */ /* 0x000fc6000f8e00ff */
[----:B------:R-:W-:-:S04]  /*0610*/  SEL R4, RZ, 0xffffffff, !P0 ;  /* 0xffffffffff047807 */ /* 0x000fc80004000000 */
[----:B------:R-:W-:-:S13]  /*0620*/  ISETP.NE.AND P0, PT, R4, RZ, PT ;  /* 0x000000ff0400720c */ /* 0x000fda0003f05270 */
[----:B------:R-:W-:Y:S05]  /*0630*/  @!P0 BRA `(.L_x_10) ;  /* 0xfffffffc00dc8947 */ /* 0x000fea000383ffff */
.L_x_9:
[C---:B------:R-:W-:Y:S01]  /*0640*/  VIADD R5, R7.reuse, 0x10 ;  /* 0x0000001007057836 */ /* 0x040fe20000000000 */
[----:B------:R-:W-:Y:S01]  /*0650*/  UMOV UR4, 0x50 ;  /* 0x0000005000047882 */ /* 0x000fe20000000000 */
[----:B------:R-:W-:Y:S01]  /*0660*/  SHF.L.U32 R2, R2, R7, RZ ;  /* 0x0000000702027219 */ /* 0x000fe200000006ff */
[----:B------:R-:W-:Y:S01]  /*0670*/  ULEA UR4, UR6, UR4, 0x18 ;  /* 0x0000000406047291 */ /* 0x000fe2000f8ec0ff */
[----:B------:R-:W-:Y:S01]  /*0680*/  IMAD.SHL.U32 R7, R7, 0x20, RZ ;  /* 0x0000002007077824 */ /* 0x000fe200078e00ff */
[----:B------:R-:W-:-:S04]  /*0690*/  SHF.L.U32 R5, R0, R5, RZ ;  /* 0x0000000500057219 */ /* 0x000fc800000006ff */
[----:B------:R-:W-:-:S05]  /*06a0*/  LOP3.LUT R2, R5, R2, RZ, 0xfc, !PT ;  /* 0x0000000205027212 */ /* 0x000fca00078efcff */
[----:B------:R1:W-:Y:S04]  /*06b0*/  ATOMS.OR RZ, [UR4], R2 ;  /* 0x00000002ffff798c */ /* 0x0003e8000b000004 */
[----:B------:R1:W-:Y:S01]  /*06c0*/  STS [UR5+0x31880], R7 ;  /* 0x03188007ff007988 */ /* 0x0003e20008000805 */
[----:B------:R-:W-:Y:S05]  /*06d0*/  BRA `(.L_x_8) ;  /* 0x0000000000107947 */ /* 0x000fea0003800000 */
.L_x_7:
[----:B------:R-:W-:Y:S02]  /*06e0*/  MOV R0, 0xffffffff ;  /* 0xffffffff00007802 */ /* 0x000fe40000000f00 */
[----:B------:R-:W-:-:S03]  /*06f0*/  MOV R4, 0x720 ;  /* 0x0000072000047802 */ /* 0x000fc60000000f00 */
[----:B------:R1:W-:Y:S04]  /*0700*/  STS [UR5+0x31880], R0 ;  /* 0x03188000ff007988 */ /* 0x0003e80008000805 */
[----:B-1----:R-:W-:Y:S05]  /*0710*/  CALL.REL.NOINC `($__internal_1_$__cuda_sm10x_tcgen05_guardrail_trap_phase_invalid_during_alloc) ;  /* 0x0000005000a47944 */ /* 0x002fea0003c00000 */
.L_x_8:
[----:B------:R-:W-:Y:S05]  /*0720*/  WARPSYNC.ALL ;  /* 0x0000000000007948 */ /* 0x000fea0003800000 */
[----:B------:R-:W-:Y:S01]  /*0730*/  NOP ;  /* 0x0000000000007918 */ /* 0x000fe20000000000 */
.L_x_2:
[----:B------:R-:W1:Y:S01]  /*0740*/  LDC R0, c[0x0][0x388] ;  /* 0x0000e200ff007b82 */ /* 0x000e620000000800 */
[----:B------:R-:W5:Y:S07]  /*0750*/  S2R R21, SR_LANEID ;  /* 0x0000000000157919 */ /* 0x000f6e0000000000 */
[----:B--2345:R-:W-:Y:S01]  /*0760*/  BAR.SYNC.DEFER_BLOCKING 0x0 ;  /* 0x0000000000007b1d */ /* 0x03cfe20000010000 */
[----:B------:R-:W-:Y:S01]  /*0770*/  ISETP.NE.AND P0, PT, R3, RZ, PT ;  /* 0x000000ff0300720c */ /* 0x000fe20003f05270 */
[----:B-1----:R-:W-:-:S05]  /*0780*/  VIADD R0, R0, 0x7f ;  /* 0x0000007f00007836 */ /* 0x002fca0000000000 */
[----:B------:R-:W-:-:S05]  /*0790*/  SHF.R.U32.HI R31, RZ, 0x7, R0 ;  /* 0x00000007ff1f7819 */ /* 0x000fca0000011600 */
[----:B------:R-:W-:Y:S02]  /*07a0*/  IMAD.SHL.U32 R22, R31, 0x20, RZ ;  /* 0x000000201f167824 */ /* 0x000fe400078e00ff */
[----:B------:R-:W-:Y:S05]  /*07b0*/  @!P0 BRA `(.L_x_11) ;  /* 0x0000001000508947 */ /* 0x000fea0003800000 */
[----:B------:R-:W-:Y:S01]  /*07c0*/  ISETP.NE.AND P0, PT, R3, 0x1, PT ;  /* 0x000000010300780c */ /* 0x000fe20003f05270 */
[----:B------:R-:W1:-:S12]  /*07d0*/  S2UR UR5, SR_CgaCtaId ;  /* 0x00000000000579c3 */ /* 0x000e580000008800 */
[----:B------:R-:W-:Y:S05]  /*07e0*/  @!P0 BRA `(.L_x_12) ;  /* 0x0000000400948947 */ /* 0x000fea0003800000 */
[----:B------:R-:W-:-:S13]  /*07f0*/  ISETP.NE.AND P0, PT, R3, 0x2, PT ;  /* 0x000000020300780c */ /* 0x000fda0003f05270 */
[----:B------:R-:W-:Y:S05]  /*0800*/  @P0 BRA `(.L_x_13) ;  /* 0x0000002800e00947 */ /* 0x000fea0003800000 */
[----:B------:R-:W2:Y:S02]  /*0810*/  S2UR UR4, SR_CTAID.X ;  /* 0x00000000000479c3 */ /* 0x000ea40000002500 */
[----:B--2---:R-:W-:-:S13]  /*0820*/  ISETP.LE.U32.AND P0, PT, R22, UR4, PT ;  /* 0x0000000416007c0c */ /* 0x004fda000bf03070 */
[----:B-1----:R-:W-:Y:S05]  /*0830*/  @P0 EXIT ;  /* 0x000000000000094d */ /* 0x002fea0003800000 */
[--C-:B------:R-:W-:Y:S01]  /*0840*/  SHF.R.U32.HI R20, RZ, 0x3, R21.reuse ;  /* 0x00000003ff147819 */ /* 0x100fe20000011615 */
[----:B------:R-:W-:Y:S01]  /*0850*/  ULOP3.LUT UR4, URZ, UR4, URZ, 0x33, !UPT ;  /* 0x00000004ff047292 */ /* 0x000fe2000f8e33ff */
[----:B------:R-:W-:Y:S02]  /*0860*/  HFMA2 R15, -RZ, RZ, 0, 0 ;  /* 0x00000000ff0f7431 */ /* 0x000fe400000001ff */
[----:B------:R-:W-:Y:S01]  /*0870*/  IMAD.MOV.U32 R16, RZ, RZ, RZ ;  /* 0x000000ffff107224 */ /* 0x000fe200078e00ff */
[C---:B------:R-:W-:Y:S01]  /*0880*/  LOP3.LUT R6, R20.reuse, 0x1, RZ, 0x3c, !PT ;  /* 0x0000000114067812 */ /* 0x040fe200078e3cff */
[C---:B------:R-:W-:Y:S01]  /*0890*/  IMAD.SHL.U32 R0, R20.reuse, 0x20, RZ ;  /* 0x0000002014007824 */ /* 0x040fe200078e00ff */
[----:B------:R-:W-:Y:S01]  /*08a0*/  LOP3.LUT R18, R20, 0x2, RZ, 0x3c, !PT ;  /* 0x0000000214127812 */ /* 0x000fe200078e3cff */
[----:B------:R-:W-:Y:S01]  /*08b0*/  VIADD R25, R22, UR4 ;  /* 0x0000000416197c36 */ /* 0x000fe20008000000 */
[----:B------:R-:W-:Y:S01]  /*08c0*/  LOP3.LUT R4, R20, 0x3, RZ, 0x3c, !PT ;  /* 0x0000000314047812 */ /* 0x000fe200078e3cff */
[----:B------:R-:W-:Y:S01]  /*08d0*/  IMAD R20, R21, 0x4, R20 ;  /* 0x0000000415147824 */ /* 0x000fe200078e0214 */
[C---:B------:R-:W-:Y:S01]  /*08e0*/  LOP3.LUT R2, R0.reuse, 0x20, RZ, 0x3c, !PT ;  /* 0x0000002000027812 */ /* 0x040fe200078e3cff */
[----:B------:R-:W-:Y:S01]  /*08f0*/  IMAD.HI.U32 R25, R25, -0x193d4bb7, RZ ;  /* 0xe6c2b44919197827 */ /* 0x000fe200078e00ff */
[C---:B------:R-:W-:Y:S01]  /*0900*/  LOP3.LUT R22, R0.reuse, 0x40, RZ, 0x3c, !PT ;  /* 0x0000004000167812 */ /* 0x040fe200078e3cff */
[----:B------:R-:W-:Y:S01]  /*0910*/  UMOV UR5, URZ ;  /* 0x000000ff00057c82 */ /* 0x000fe20008000000 */
[CC--:B------:R-:W-:Y:S01]  /*0920*/  IADD3 R24, PT, PT, R0.reuse, R21.reuse, RZ ;  /* 0x0000001500187210 */ /* 0x0c0fe20007ffe0ff */
[C---:B------:R-:W-:Y:S01]  /*0930*/  IMAD R19, R21.reuse, 0x4, R6 ;  /* 0x0000000415137824 */ /* 0x040fe200078e0206 */
[----:B------:R-:W-:Y:S01]  /*0940*/  LOP3.LUT R0, R0, 0x60, RZ, 0x3c, !PT ;  /* 0x0000006000007812 */ /* 0x000fe200078e3cff */
[C---:B------:R-:W-:Y:S01]  /*0950*/  IMAD R18, R21.reuse, 0x4, R18 ;  /* 0x0000000415127824 */ /* 0x040fe200078e0212 */
[----:B------:R-:W-:Y:S01]  /*0960*/  LEA R17, R21, R4, 0x2 ;  /* 0x0000000415117211 */ /* 0x000fe200078e10ff */
[----:B------:R-:W-:Y:S01]  /*0970*/  IMAD.IADD R23, R2, 0x1, R21 ;  /* 0x0000000102177824 */ /* 0x000fe200078e0215 */
[----:B------:R-:W-:Y:S01]  /*0980*/  SHF.R.U32.HI R25, RZ, 0x7, R25 ;  /* 0x00000007ff197819 */ /* 0x000fe20000011619 */
[----:B------:R-:W-:Y:S01]  /*0990*/  IMAD.IADD R22, R22, 0x1, R21 ;  /* 0x0000000116167824 */ /* 0x000fe200078e0215 */
[----:B------:R-:W-:-:S07]  /*09a0*/  IADD3 R21, PT, PT, R0, R21, RZ ;  /* 0x0000001500157210 */ /* 0x000fce0007ffe0ff */
.L_x_17:
[----:B-1----:R-:W1:Y:S01]  /*09b0*/  S2R R0, SR_CgaCtaId ;  /* 0x0000000000007919 */ /* 0x002e620000008800 */
[----:B------:R-:W-:Y:S01]  /*09c0*/  MOV R3, 0x400 ;  /* 0x0000040000037802 */ /* 0x000fe20000000f00 */
[----:B------:R-:W-:-:S03]  /*09d0*/  UMOV UR4, URZ ;  /* 0x000000ff00047c82 */ /* 0x000fc60008000000 */
[----:B-1----:R-:W-:-:S07]  /*09e0*/  LEA R0, R0, R3, 0x18 ;  /* 0x0000000300007211 */ /* 0x002fce00078ec0ff */
.L_x_16:
[----:B-1----:R-:W-:Y:S01]  /*09f0*/  LEA R2, R15, R0, 0x3 ;  /* 0x000000000f027211 */ /* 0x002fe200078e18ff */
[----:B------:R-:W-:Y:S01]  /*0a00*/  ULOP3.LUT UP0, URZ, UR4, 0x3, URZ, 0xc0, !UPT ;  /* 0x0000000304ff7892 */ /* 0x000fe2000f80c0ff */
[----:B------:R-:W-:-:S04]  /*0a10*/  SHF.L.U32 R5, R16, 0x1f, RZ ;  /* 0x0000001f10057819 */ /* 0x000fc800000006ff */
[----:B------:R-:W1:Y:S02]  /*0a20*/  SYNCS.PHASECHK.TRANS64.TRYWAIT P0, [R2+URZ+0x31800], R5 ;  /* 0x03180005020075a7 */ /* 0x000e6400080011ff */
[----:B-1----:R-:W-:Y:S05]  /*0a30*/  @!P0 BRA `(.L_x_14) ;  /* 0x0000004400c88947 */ /* 0x002fea0003800000 */
.L_x_71:
[----:B------:R-:W-:Y:S05]  /*0a40*/  BRA.U UP0, `(.L_x_15) ;  /* 0x0000000100bc7547 */ /* 0x000fea000b800000 */
[C-C-:B------:R-:W-:Y:S02]  /*0a50*/  IMAD R26, R15.reuse, 0x200, R0.reuse ;  /* 0x000002000f1a7824 */ /* 0x140fe400078e0200 */
[----:B------:R-:W-:Y:S02]  /*0a60*/  IMAD R3, R15, 0x400, R0 ;  /* 0x000004000f037824 */ /* 0x000fe400078e0200 */
[--C-:B------:R-:W-:Y:S01]  /*0a70*/  IMAD R9, R24, 0x4, R26.reuse ;  /* 0x0000000418097824 */ /* 0x100fe200078e021a */
[-C--:B------:R-:W-:Y:S01]  /*0a80*/  LEA R8, R23, R26.reuse, 0x2 ;  /* 0x0000001a17087211 */ /* 0x080fe200078e10ff */
[--C-:B------:R-:W-:Y:S01]  /*0a90*/  IMAD R29, R22, 0x4, R26.reuse ;  /* 0x00000004161d7824 */ /* 0x100fe200078e021a */
[-C--:B------:R-:W-:Y:S01]  /*0aa0*/  LEA R27, R21, R26.reuse, 0x2 ;  /* 0x0000001a151b7211 */ /* 0x080fe200078e10ff */
[--C-:B-1----:R-:W-:Y:S01]  /*0ab0*/  IMAD R5, R19, 0x4, R26.reuse ;  /* 0x0000000413057824 */ /* 0x102fe200078e021a */
[-C--:B------:R-:W-:Y:S01]  /*0ac0*/  LEA R6, R20, R26.reuse, 0x2 ;  /* 0x0000001a14067211 */ /* 0x080fe200078e10ff */
[----:B------:R-:W1:Y:S01]  /*0ad0*/  LDS R9, [R9+0x30000] ;  /* 0x0300000009097984 */ /* 0x000e620000000800 */
[----:B------:R-:W-:Y:S01]  /*0ae0*/  LEA R4, R18, R26, 0x2 ;  /* 0x0000001a12047211 */ /* 0x000fe200078e10ff */
[----:B------:R-:W-:Y:S01]  /*0af0*/  IMAD R26, R17, 0x4, R26 ;  /* 0x00000004111a7824 */ /* 0x000fe200078e021a */
[-C--:B------:R-:W-:Y:S01]  /*0b00*/  LEA R14, R24, R3.reuse, 0x2 ;  /* 0x00000003180e7211 */ /* 0x080fe200078e10ff */
[----:B------:R-:W2:Y:S01]  /*0b10*/  LDS R8, [R8+0x30000] ;  /* 0x0300000008087984 */ /* 0x000ea20000000800 */
[--C-:B------:R-:W-:Y:S01]  /*0b20*/  IMAD R11, R23, 0x4, R3.reuse ;  /* 0x00000004170b7824 */ /* 0x100fe200078e0203 */
[----:B------:R-:W-:Y:S01]  /*0b30*/  LEA R10, R22, R3, 0x2 ;  /* 0x00000003160a7211 */ /* 0x000fe200078e10ff */
[----:B------:R-:W-:Y:S01]  /*0b40*/  IMAD R7, R21, 0x4, R3 ;  /* 0x0000000415077824 */ /* 0x000fe200078e0203 */
[----:B------:R-:W3:Y:S04]  /*0b50*/  LDS R29, [R29+0x30000] ;  /* 0x030000001d1d7984 */ /* 0x000ee80000000800 */
[----:B------:R-:W4:Y:S01]  /*0b60*/  LDS R27, [R27+0x30000] ;  /* 0x030000001b1b7984 */ /* 0x000f220000000800 */
[----:B------:R-:W-:-:S03]  /*0b70*/  NOP ;  /* 0x0000000000007918 */ /* 0x000fc60000000000 */
[----:B-1----:R1:W-:Y:S04]  /*0b80*/  STS [R6+0x30000], R9 ;  /* 0x0300000906007388 */ /* 0x0023e80000000800 */
[----:B--2---:R2:W-:Y:S04]  /*0b90*/  STS [R5+0x30000], R8 ;  /* 0x0300000805007388 */ /* 0x0045e80000000800 */
[----:B---3--:R3:W-:Y:S04]  /*0ba0*/  STS [R4+0x30000], R29 ;  /* 0x0300001d04007388 */ /* 0x0087e80000000800 */
[----:B----4-:R-:W-:Y:S04]  /*0bb0*/  STS [R26+0x30000], R27 ;  /* 0x0300001b1a007388 */ /* 0x010fe80000000800 */
[----:B------:R-:W4:Y:S04]  /*0bc0*/  LDS R13, [R14+0x30800] ;  /* 0x030800000e0d7984 */ /* 0x000f280000000800 */
[----:B------:R-:W5:Y:S04]  /*0bd0*/  LDS R12, [R11+0x30800] ;  /* 0x030800000b0c7984 */ /* 0x000f680000000800 */
[----:B------:R-:W5:Y:S01]  /*0be0*/  LDS R9, [R10+0x30800] ;  /* 0x030800000a097984 */ /* 0x000f620000000800 */
[----:B-1----:R-:W-:-:S03]  /*0bf0*/  LEA R6, R20, R3, 0x2 ;  /* 0x0000000314067211 */ /* 0x002fc600078e10ff */
[----:B------:R-:W1:Y:S01]  /*0c00*/  LDS R8, [R7+0x30800] ;  /* 0x0308000007087984 */ /* 0x000e620000000800 */
[----:B--2---:R-:W-:Y:S01]  /*0c10*/  IMAD R5, R19, 0x4, R3 ;  /* 0x0000000413057824 */ /* 0x004fe200078e0203 */
[----:B------:R-:W-:Y:S01]  /*0c20*/  NOP ;  /* 0x0000000000007918 */ /* 0x000fe20000000000 */
[-C--:B---3--:R-:W-:Y:S02]  /*0c30*/  LEA R4, R18, R3.reuse, 0x2 ;  /* 0x0000000312047211 */ /* 0x088fe400078e10ff */
[----:B------:R-:W-:Y:S01]  /*0c40*/  LEA R3, R17, R3, 0x2 ;  /* 0x0000000311037211 */ /* 0x000fe200078e10ff */
[----:B----4-:R-:W-:Y:S04]  /*0c50*/  STS [R6+0x30800], R13 ;  /* 0x0308000d06007388 */ /* 0x010fe80000000800 */
[----:B-----5:R-:W-:Y:S04]  /*0c60*/  STS [R5+0x30800], R12 ;  /* 0x0308000c05007388 */ /* 0x020fe80000000800 */
[----:B------:R-:W-:Y:S04]  /*0c70*/  STS [R4+0x30800], R9 ;  /* 0x0308000904007388 */ /* 0x000fe80000000800 */
[----:B-1----:R-:W-:Y:S04]  /*0c80*/  STS [R3+0x30800], R8 ;  /* 0x0308000803007388 */ /* 0x002fe80000000800 */
[----:B------:R-:W1:Y:S04]  /*0c90*/  LDS R27, [R14+0x30a00] ;  /* 0x030a00000e1b7984 */ /* 0x000e680000000800 */
[----:B------:R-:W2:Y:S04]  /*0ca0*/  LDS R26, [R11+0x30a00] ;  /* 0x030a00000b1a7984 */ /* 0x000ea80000000800 */
[----:B------:R-:W3:Y:S04]  /*0cb0*/  LDS R29, [R10+0x30a00] ;  /* 0x030a00000a1d7984 */ /* 0x000ee80000000800 */
[----:B------:R-:W4:Y:S01]  /*0cc0*/  LDS R28, [R7+0x30a00] ;  /* 0x030a0000071c7984 */ /* 0x000f220000000800 */
[----:B------:R-:W-:-:S03]  /*0cd0*/  NOP ;  /* 0x0000000000007918 */ /* 0x000fc60000000000 */
[----:B-1----:R5:W-:Y:S04]  /*0ce0*/  STS [R6+0x30a00], R27 ;  /* 0x030a001b06007388 */ /* 0x002be80000000800 */
[----:B--2---:R5:W-:Y:S04]  /*0cf0*/  STS [R5+0x30a00], R26 ;  /* 0x030a001a05007388 */ /* 0x004be80000000800 */
[----:B---3--:R5:W-:Y:S04]  /*0d00*/  STS [R4+0x30a00], R29 ;  /* 0x030a001d04007388 */ /* 0x008be80000000800 */
[----:B----4-:R5:W-:Y:S01]  /*0d10*/  STS [R3+0x30a00], R28 ;  /* 0x030a001c03007388 */ /* 0x010be20000000800 */
[----:B------:R1:W-:Y:S06]  /*0d20*/  MEMBAR.ALL.CTA ;  /* 0x0000000000007992 */ /* 0x0003ec0000008000 */
[----:B-1----:R-:W2:Y:S02]  /*0d30*/  FENCE.VIEW.ASYNC.S ;  /* 0x00000000000073c6 */ /* 0x002ea40000000000 */
.L_x_15:
[----:B-1----:R-:W-:Y:S01]  /*0d40*/  VIADD R2, R2, 0x31840 ;  /* 0x0003184002027836 */ /* 0x002fe20000000000 */
[C---:B------:R-:W-:Y:S01]  /*0d50*/  ISETP.NE.AND P0, PT, R15.reuse, 0x3, PT ;  /* 0x000000030f00780c */ /* 0x040fe20003f05270 */
[----:B------:R-:W-:Y:S01]  /*0d60*/  VIADD R15, R15, 0x1 ;  /* 0x000000010f0f7836 */ /* 0x000fe20000000000 */
[----:B------:R-:W-:Y:S02]  /*0d70*/  UIADD3 UR4, UPT, UPT, UR4, 0x1, URZ ;  /* 0x0000000104047890 */ /* 0x000fe4000fffe0ff */
[----:B------:R-:W-:Y:S02]  /*0d80*/  PRMT R2, RZ, 0x654, R2 ;  /* 0x00000654ff027816 */ /* 0x000fe40000000002 */
[----:B------:R-:W-:Y:S01]  /*0d90*/  SEL R15, R15, RZ, P0 ;  /* 0x000000ff0f0f7207 */ /* 0x000fe20000000000 */
[----:B------:R-:W-:Y:S01]  /*0da0*/  UISETP.NE.AND UP0, UPT, UR4, 0x10, UPT ;  /* 0x000000100400788c */ /* 0x000fe2000bf05270 */
[----:B--2---:R1:W-:Y:S02]  /*0db0*/  SYNCS.ARRIVE.TRANS64.RED.A1T0 RZ, [R2+URZ], RZ ;  /* 0x000000ff02ff79a7 */ /* 0x0043e400081004ff */
[----:B------:R-:W-:-:S04]  /*0dc0*/  ISETP.NE.AND P0, PT, R15, RZ, PT ;  /* 0x000000ff0f00720c */ /* 0x000fc80003f05270 */
[----:B-----5:R-:W-:-:S04]  /*0dd0*/  SEL R3, RZ, 0x1, P0 ;  /* 0x00000001ff037807 */ /* 0x020fc80000000000 */
[----:B------:R-:W-:Y:S01]  /*0de0*/  LOP3.LUT R16, R16, R3, RZ, 0x3c, !PT ;  /* 0x0000000310107212 */ /* 0x000fe200078e3cff */
[----:B------:R-:W-:Y:S06]  /*0df0*/  BRA.U UP0, `(.L_x_16) ;  /* 0xfffffff900fc7547 */ /* 0x000fec000b83ffff */
[----:B------:R-:W-:-:S13]  /*0e00*/  ISETP.NE.AND P0, PT, R25, UR5, PT ;  /* 0x0000000519007c0c */ /* 0x000fda000bf05270 */
[----:B------:R-:W-:Y:S05]  /*0e10*/  @!P0 EXIT ;  /* 0x000000000000894d */ /* 0x000fea0003800000 */
[----:B------:R-:W-:Y:S01]  /*0e20*/  UIADD3 UR5, UPT, UPT, UR5, 0x1, URZ ;  /* 0x0000000105057890 */ /* 0x000fe2000fffe0ff */
[----:B------:R-:W-:Y:S05]  /*0e30*/  BRA `(.L_x_17) ;  /* 0xfffffff800dc7947 */ /* 0x000fea000383ffff */
.L_x_12:
[----:B-1----:R-:W-:-:S09]  /*0e40*/  UISETP.NE.AND UP0, UPT, UR5, URZ, UPT ;  /* 0x000000ff0500728c */ /* 0x002fd2000bf05270 */
[----:B------:R-:W-:Y:S05]  /*0e50*/  BRA.U UP0, `(.L_x_13) ;  /* 0x00000025004c7547 */ /* 0x000fea000b800000 */
[----:B------:R-:W1:Y:S01]  /*0e60*/  S2UR UR4, SR_CTAID.X ;  /* 0x00000000000479c3 */ /* 0x000e620000002500 */
[----:B------:R-:W-:Y:S02]  /*0e70*/  UMOV UR8, 0x400 ;  /* 0x0000040000087882 */ /* 0x000fe40000000000 */
[----:B------:R-:W-:-:S04]  /*0e80*/  ULEA UR8, UR5, UR8, 0x18 ;  /* 0x0000000805087291 */ /* 0x000fc8000f8ec0ff */
[----:B------:R-:W-:Y:S02]  /*0e90*/  UIADD3 UR5, UPT, UPT, UR8, 0x14000, URZ ;  /* 0x0001400008057890 */ /* 0x000fe4000fffe0ff */
[----:B------:R-:W-:Y:S02]  /*0ea0*/  UIADD3 UR6, UPT, UPT, UR8, 0x4000, URZ ;  /* 0x0000400008067890 */ /* 0x000fe4000fffe0ff */
[----:B------:R-:W-:Y:S02]  /*0eb0*/  USHF.R.U32.HI UR5, URZ, 0x4, UR5 ;  /* 0x00000004ff057899 */ /* 0x000fe40008011605 */
[----:B------:R-:W-:Y:S02]  /*0ec0*/  USHF.R.U32.HI UR6, URZ, 0x4, UR6 ;  /* 0x00000004ff067899 */ /* 0x000fe40008011606 */
[----:B------:R-:W-:Y:S01]  /*0ed0*/  ULOP3.LUT UR5, UR5, 0x3fc0, URZ, 0xc0, !UPT ;  /* 0x00003fc005057892 */ /* 0x000fe2000f8ec0ff */
[----:B-1----:R-:W-:-:S13]  /*0ee0*/  ISETP.LE.U32.AND P0, PT, R22, UR4, PT ;  /* 0x0000000416007c0c */ /* 0x002fda000bf03070 */
[----:B------:R-:W-:Y:S05]  /*0ef0*/  @P0 EXIT ;  /* 0x000000000000094d */ /* 0x000fea0003800000 */
[----:B------:R-:W-:Y:S01]  /*0f00*/  ULOP3.LUT UR4, URZ, UR4, URZ, 0x33, !UPT ;  /* 0x00000004ff047292 */ /* 0x000fe2000f8e33ff */
[----:B------:R-:W-:Y:S01]  /*0f10*/  IMAD.U32 R8, RZ, RZ, UR5 ;  /* 0x00000005ff087e24 */ /* 0x000fe2000f8e00ff */
[----:B------:R-:W-:Y:S01]  /*0f20*/  ULOP3.LUT UR6, UR6, 0x3fc0, URZ, 0xc0, !UPT ;  /* 0x00003fc006067892 */ /* 0x000fe2000f8ec0ff */
[C---:B------:R-:W-:Y:S01]  /*0f30*/  ISETP.GE.U32.AND P0, PT, R21.reuse, 0x4, PT ;  /* 0x000000041500780c */ /* 0x040fe20003f06070 */
[----:B------:R-:W-:Y:S01]  /*0f40*/  IMAD.MOV.U32 R4, RZ, RZ, RZ ;  /* 0x000000ffff047224 */ /* 0x000fe200078e00ff */
[----:B------:R-:W-:Y:S01]  /*0f50*/  UMOV UR18, URZ ;  /* 0x000000ff00127c82 */ /* 0x000fe20008000000 */
[----:B------:R-:W-:Y:S01]  /*0f60*/  VIADD R3, R22, UR4 ;  /* 0x0000000416037c36 */ /* 0x000fe20008000000 */
[----:B------:R-:W-:Y:S01]  /*0f70*/  UMOV UR15, URZ ;  /* 0x000000ff000f7c82 */ /* 0x000fe20008000000 */
[C---:B------:R-:W-:Y:S01]  /*0f80*/  IMAD R8, R21.reuse, 0x700, R8 ;  /* 0x0000070015087824 */ /* 0x040fe200078e0208 */
[----:B------:R-:W-:Y:S01]  /*0f90*/  LEA R9, R21, UR6, 0xa ;  /* 0x0000000615097c11 */ /* 0x000fe2000f8e50ff */
[----:B------:R-:W-:Y:S01]  /*0fa0*/  IMAD.HI.U32 R3, R3, -0x193d4bb7, RZ ;  /* 0xe6c2b44903037827 */ /* 0x000fe200078e00ff */
[----:B------:R-:W-:Y:S01]  /*0fb0*/  UMOV UR6, 0x1c0 ;  /* 0x000001c000067882 */ /* 0x000fe20000000000 */
[----:B------:R-:W-:Y:S01]  /*0fc0*/  UMOV UR7, 0x1c4 ;  /* 0x000001c400077882 */ /* 0x000fe20000000000 */
[----:B------:R-:W-:Y:S01]  /*0fd0*/  SEL R9, R9, RZ, !P0 ;  /* 0x000000ff09097207 */ /* 0x000fe20004000000 */
[----:B------:R-:W-:Y:S01]  /*0fe0*/  UMOV UR4, 0x1c0 ;  /* 0x000001c000047882 */ /* 0x000fe20000000000 */
[----:B------:R-:W-:Y:S01]  /*0ff0*/  SEL R8, R8, RZ, !P0 ;  /* 0x000000ff08087207 */ /* 0x000fe20004000000 */
[----:B------:R-:W-:Y:S01]  /*1000*/  UMOV UR5, 0x1c4 ;  /* 0x000001c400057882 */ /* 0x000fe20000000000 */
[----:B------:R-:W-:-:S07]  /*1010*/  SHF.R.U32.HI R3, RZ, 0x7, R3 ;  /* 0x00000007ff037819 */ /* 0x000fce0000011603 */
.L_x_24:
[----:B------:R-:W-:Y:S01]  /*1020*/  USHF.R.U32.HI UR10, URZ, 0x1, UR18 ;  /* 0x00000001ff0a7899 */ /* 0x000fe20008011612 */
[----:B------:R-:W-:Y:S01]  /*1030*/  HFMA2 R7, -RZ, RZ, 0, 5.9604644775390625e-08 ;  /* 0x00000001ff077431 */ /* 0x000fe200000001ff */
[----:B------:R-:W-:Y:S02]  /*1040*/  USHF.L.U32 UR9, UR18, 0x3, URZ ;  /* 0x0000000312097899 */ /* 0x000fe400080006ff */
[----:B------:R-:W-:Y:S02]  /*1050*/  ULOP3.LUT UR10, UR10, 0x1, URZ, 0xc, !UPT ;  /* 0x000000010a0a7892 */ /* 0x000fe4000f8e0cff */
[----:B------:R-:W-:Y:S02]  /*1060*/  ULOP3.LUT UR9, UR9, 0x8, URZ, 0xc0, !UPT ;  /* 0x0000000809097892 */ /* 0x000fe4000f8ec0ff */
[----:B------:R-:W-:Y:S02]  /*1070*/  USHF.L.U32 UR10, UR10, 0x1f, URZ ;  /* 0x0000001f0a0a7899 */ /* 0x000fe400080006ff */
[----:B------:R-:W-:-:S02]  /*1080*/  ULOP3.LUT UR12, UR18, 0x1, URZ, 0xc0, !UPT ;  /* 0x00000001120c7892 */ /* 0x000fc4000f8ec0ff */
[----:B------:R-:W-:Y:S01]  /*1090*/  MOV R0, UR9 ;  /* 0x0000000900007c02 */ /* 0x000fe20008000f00 */
[----:B------:R-:W-:Y:S01]  /*10a0*/  UIADD3 UR9, UPT, UPT, UR8, UR9, URZ ;  /* 0x0000000908097290 */ /* 0x000fe2000fffe0ff */
[----:B------:R-:W-:Y:S01]  /*10b0*/  MOV R5, UR10 ;  /* 0x0000000a00057c02 */ /* 0x000fe20008000f00 */
[----:B------:R-:W-:Y:S02]  /*10c0*/  UIMAD UR12, UR12, 0xe0, URZ ;  /* 0x000000e00c0c78a4 */ /* 0x000fe4000f8e02ff */
[----:B------:R-:W-:Y:S01]  /*10d0*/  UIADD3 UR11, UPT, UPT, UR9, 0x31860, URZ ;  /* 0x00031860090b7890 */ /* 0x000fe2000fffe0ff */
[----:B------:R-:W1:Y:S02]  /*10e0*/  SYNCS.PHASECHK.TRANS64.TRYWAIT P0, [R0+UR8+0x31870], R5 ;  /* 0x03187005000075a7 */ /* 0x000e640008001108 */
[----:B-1----:R-:W-:Y:S09]  /*10f0*/  @!P0 BRA `(.L_x_18) ;  /* 0x0000004000308947 */ /* 0x002ff20003800000 */
.L_x_73:
[----:B------:R-:W-:Y:S01]  /*1100*/  NOP ;  /* 0x0000000000007918 */ /* 0x000fe20000000000 */
[----:B------:R-:W-:Y:S01]  /*1110*/  UMOV UR17, 0xe ;  /* 0x0000000e00117882 */ /* 0x000fe20000000000 */
[----:B------:R-:W-:-:S05]  /*1120*/  UMOV UR16, 0xfffffff0 ;  /* 0xfffffff000107882 */ /* 0x000fca0000000000 */
.L_x_23:
[----:B------:R-:W-:Y:S01]  /*1130*/  ULEA UR13, UR15, UR8, 0x3 ;  /* 0x000000080f0d7291 */ /* 0x000fe2000f8e18ff */
[----:B-1----:R-:W-:Y:S01]  /*1140*/  SHF.L.U32 R11, R4, 0x1f, RZ ;  /* 0x0000001f040b7819 */ /* 0x002fe200000006ff */
[----:B------:R-:W-:Y:S01]  /*1150*/  UIADD3 UR14, UPT, UPT, UR16, 0x10, URZ ;  /* 0x00000010100e7890 */ /* 0x000fe2000fffe0ff */
[----:B------:R-:W-:Y:S03]  /*1160*/  MOV R0, UR15 ;  /* 0x0000000f00007c02 */ /* 0x000fe60008000f00 */
[----:B------:R-:W-:Y:S03]  /*1170*/  ULOP3.LUT UP0, UR14, UR14, 0x2, URZ, 0xc0, !UPT ;  /* 0x000000020e0e7892 */ /* 0x000fe6000f80c0ff */
[----:B------:R-:W1:Y:S02]  /*1180*/  SYNCS.PHASECHK.TRANS64.TRYWAIT P0, [UR13+0x31840], R11 ;  /* 0x0318400bff0075a7 */ /* 0x000e64000800110d */
[----:B-12---:R-:W-:Y:S07]  /*1190*/  @!P0 BRA `(.L_x_19) ;  /* 0x0000004000288947 */ /* 0x006fee0003800000 */
.L_x_75:
[----:B------:R-:W-:Y:S01]  /*11a0*/  NOP ;  /* 0x0000000000007918 */ /* 0x000fe20000000000 */
[----:B------:R-:W-:Y:S05]  /*11b0*/  BRA.U UP0, `(.L_x_20) ;  /* 0x0000000100487547 */ /* 0x000fea000b800000 */
[----:B------:R-:W-:Y:S02]  /*11c0*/  ULEA UR19, UR15, UR8, 0x9 ;  /* 0x000000080f137291 */ /* 0x000fe4000f8e48ff */
[----:B------:R-:W-:Y:S02]  /*11d0*/  ULEA UR9, UR15, UR8, 0xa ;  /* 0x000000080f097291 */ /* 0x000fe4000f8e50ff */
[----:B------:R-:W-:Y:S02]  /*11e0*/  UIADD3 UR19, UPT, UPT, UR19, 0x30000, URZ ;  /* 0x0003000013137890 */ /* 0x000fe4000fffe0ff */
[----:B------:R-:W-:Y:S02]  /*11f0*/  UIADD3 UR10, UPT, UPT, UR9, 0x30800, URZ ;  /* 0x00030800090a7890 */ /* 0x000fe4000fffe0ff */
[----:B------:R-:W-:Y:S02]  /*1200*/  UIADD3 UR9, UPT, UPT, UR9, 0x30a00, URZ ;  /* 0x00030a0009097890 */ /* 0x000fe4000fffe0ff */
[----:B------:R-:W-:Y:S02]  /*1210*/  USHF.R.U32.HI UR19, URZ, 0x4, UR19 ;  /* 0x00000004ff137899 */ /* 0x000fe40008011613 */
[----:B------:R-:W-:Y:S02]  /*1220*/  USHF.R.U32.HI UR10, URZ, 0x4, UR10 ;  /* 0x00000004ff0a7899 */ /* 0x000fe4000801160a */
[----:B------:R-:W-:Y:S02]  /*1230*/  USHF.R.U32.HI UR9, URZ, 0x4, UR9 ;  /* 0x00000004ff097899 */ /* 0x000fe40008011609 */
[----:B------:R-:W-:Y:S02]  /*1240*/  ULOP3.LUT UR20, UR19, 0x3fe0, URZ, 0xc0, !UPT ;  /* 0x00003fe013147892 */ /* 0x000fe4000f8ec0ff */
[----:B------:R-:W-:Y:S02]  /*1250*/  ULOP3.LUT UR22, UR10, 0x3fc0, URZ, 0xc0, !UPT ;  /* 0x00003fc00a167892 */ /* 0x000fe4000f8ec0ff */
[----:B------:R-:W-:Y:S01]  /*1260*/  ULOP3.LUT UR24, UR9, 0x3fe0, URZ, 0xc0, !UPT ;  /* 0x00003fe009187892 */ /* 0x000fe2000f8ec0ff */
[----:B------:R-:W-:Y:S01]  /*1270*/  UMOV UR21, 0x4008 ;  /* 0x0000400800157882 */ /* 0x000fe20000000000 */
[----:B------:R-:W-:Y:S01]  /*1280*/  UMOV UR23, 0x4008 ;  /* 0x0000400800177882 */ /* 0x000fe20000000000 */
[----:B------:R-:W-:Y:S02]  /*1290*/  UMOV UR25, 0x4008 ;  /* 0x0000400800197882 */ /* 0x000fe40000000000 */
[----:B------:R2:W-:Y:S02]  /*12a0*/  UTCCP.T.S.4x32dp128bit tmem[0x1c0], gdesc[UR20] ;  /* 0x0001c014ff0079e7 */ /* 0x0005e40009100000 */
[----:B------:R2:W-:Y:S02]  /*12b0*/  UTCCP.T.S.4x32dp128bit tmem[0x1c4], gdesc[UR22] ;  /* 0x0001c416ff0079e7 */ /* 0x0005e40009100000 */
[----:B------:R2:W-:Y:S01]  /*12c0*/  UTCCP.T.S.4x32dp128bit tmem[0x1c8], gdesc[UR24] ;  /* 0x0001c818ff0079e7 */ /* 0x0005e20009100000 */
[----:B------:R-:W-:Y:S02]  /*12d0*/  NOP ;  /* 0x0000000000007918 */ /* 0x000fe40000000000 */
.L_x_20:
[----:B------:R-:W-:Y:S01]  /*12e0*/  UISETP.NE.AND UP0, UPT, UR15, 0x3, UPT ;  /* 0x000000030f00788c */ /* 0x000fe2000bf05270 */
[----:B------:R-:W-:Y:S01]  /*12f0*/  SHFL.IDX PT, R5, R8, R0, 0x1f ;  /* 0x00001f0008057589 */ /* 0x000fe200000e0000 */
[----:B------:R-:W-:Y:S01]  /*1300*/  UIADD3 UR10, UPT, UPT, UR15, 0x1, URZ ;  /* 0x000000010f0a7890 */ /* 0x000fe2000fffe0ff */
[----:B------:R-:W-:Y:S03]  /*1310*/  NOP ;  /* 0x0000000000007918 */ /* 0x000fe60000000000 */
[----:B------:R-:W-:Y:S03]  /*1320*/  USEL UR10, UR10, URZ, UP0 ;  /* 0x000000ff0a0a7287 */ /* 0x000fe60008000000 */
[----:B-1----:R-:W1:Y:S01]  /*1330*/  SHFL.IDX PT, R2, R9, R0, 0x1f ;  /* 0x00001f0009027589 */ /* 0x002e6200000e0000 */
[----:B------:R-:W-:Y:S02]  /*1340*/  USHF.L.U32 UR15, UR14, 0x4, URZ ;  /* 0x000000040e0f7899 */ /* 0x000fe400080006ff */
[----:B------:R-:W-:Y:S02]  /*1350*/  ULEA UR9, UR10, UR8, 0x3 ;  /* 0x000000080a097291 */ /* 0x000fe4000f8e18ff */
[----:B------:R-:W-:Y:S01]  /*1360*/  ULEA UR14, UR14, 0x8b8, 0xd ;  /* 0x000008b80e0e7891 */ /* 0x000fe2000f8e68ff */
[----:B------:R-:W-:Y:S01]  /*1370*/  ISETP.NE.AND P0, PT, RZ, UR10, PT ;  /* 0x0000000aff007c0c */ /* 0x000fe2000bf05270 */
[----:B------:R-:W-:Y:S01]  /*1380*/  UISETP.NE.AND UP0, UPT, UR16, -0x10, UPT ;  /* 0xfffffff01000788c */ /* 0x000fe2000bf05270 */
[----:B------:R-:W-:Y:S01]  /*1390*/  IMAD.U32 R10, RZ, RZ, UR10 ;  /* 0x0000000aff0a7e24 */ /* 0x000fe2000f8e00ff */
[----:B------:R-:W-:Y:S02]  /*13a0*/  UPRMT UR15, UR15, 0x5410, UR14 ;  /* 0x000054100f0f7896 */ /* 0x000fe4000800000e */
[----:B------:R-:W-:Y:S01]  /*13b0*/  UIADD3 UR13, UPT, UPT, UR13, 0x31820, URZ ;  /* 0x000318200d0d7890 */ /* 0x000fe2000fffe0ff */
[----:B------:R-:W-:Y:S01]  /*13c0*/  UMOV UR14, URZ ;  /* 0x000000ff000e7c82 */ /* 0x000fe20008000000 */
[----:B--2---:R-:W-:Y:S01]  /*13d0*/  UMOV UR23, 0x40004040 ;  /* 0x4000404000177882 */ /* 0x004fe20000000000 */
[----:B------:R-:W-:Y:S01]  /*13e0*/  UMOV UR21, 0x40004040 ;  /* 0x4000404000157882 */ /* 0x000fe20000000000 */
[----:B------:R-:W-:Y:S01]  /*13f0*/  UMOV UR27, 0x40004040 ;  /* 0x40004040001b7882 */ /* 0x000fe20000000000 */
[----:B------:R-:W-:Y:S01]  /*1400*/  UMOV UR25, 0x40004040 ;  /* 0x4000404000197882 */ /* 0x000fe20000000000 */
[----:B------:R-:W-:Y:S01]  /*1410*/  UMOV UR31, 0x40004040 ;  /* 0x40004040001f7882 */ /* 0x000fe20000000000 */
[----:B------:R-:W-:Y:S01]  /*1420*/  UMOV UR29, 0x40004040 ;  /* 0x40004040001d7882 */ /* 0x000fe20000000000 */
[----:B------:R-:W-:Y:S01]  /*1430*/  UMOV UR35, 0x40004040 ;  /* 0x4000404000237882 */ /* 0x000fe20000000000 */
[----:B------:R-:W-:Y:S01]  /*1440*/  UMOV UR33, 0x40004040 ;  /* 0x4000404000217882 */ /* 0x000fe20000000000 */
[----:B-1----:R-:W-:Y:S02]  /*1450*/  R2UR UR22, R2 ;  /* 0x00000000021672ca */ /* 0x002fe400000e0000 */
[----:B------:R-:W-:Y:S02]  /*1460*/  R2UR UR20, R5 ;  /* 0x00000000051472ca */ /* 0x000fe400000e0000 */
[----:B------:R-:W-:Y:S04]  /*1470*/  SEL R5, RZ, 0x1, P0 ;  /* 0x00000001ff057807 */ /* 0x000fe80000000000 */
[----:B------:R-:W-:Y:S05]  /*1480*/  LOP3.LUT R4, R4, R5, RZ, 0x3c, !PT ;  /* 0x0000000504047212 */ /* 0x000fea00078e3cff */
[----:B------:R-:W-:Y:S01]  /*1490*/  UIADD3 UR26, UPT, UPT, UR22, 0x2, URZ ;  /* 0x00000002161a7890 */ /* 0x000fe2000fffe0ff */
[----:B------:R-:W-:Y:S01]  /*14a0*/  IMAD.U32 R13, R4, -0x80000000, RZ ;  /* 0x80000000040d7824 */ /* 0x000fe200078e00ff */
[----:B------:R-:W-:Y:S01]  /*14b0*/  UIADD3 UR24, UPT, UPT, UR20, 0x2, URZ ;  /* 0x0000000214187890 */ /* 0x000fe2000fffe0ff */
[----:B------:R1:W-:Y:S01]  /*14c0*/  UTCQMMA gdesc[UR22], gdesc[UR20], tmem[UR12], tmem[UR14], idesc[UR15], tmem[UR6], UP0 ;  /* 0x00060e1416007dea */ /* 0x0003e2000800030c */
[----:B------:R-:W-:Y:S02]  /*14d0*/  UIADD3 UR30, UPT, UPT, UR22, 0x4, URZ ;  /* 0x00000004161e7890 */ /* 0x000fe4000fffe0ff */
[----:B------:R-:W-:Y:S02]  /*14e0*/  UIADD3 UR28, UPT, UPT, UR20, 0x4, URZ ;  /* 0x00000004141c7890 */ /* 0x000fe4000fffe0ff */
[----:B------:R-:W-:Y:S02]  /*14f0*/  UIADD3 UR34, UPT, UPT, UR22, 0x6, URZ ;  /* 0x0000000616227890 */ /* 0x000fe4000fffe0ff */
[----:B------:R-:W-:Y:S01]  /*1500*/  UIADD3 UR32, UPT, UPT, UR20, 0x6, URZ ;  /* 0x0000000614207890 */ /* 0x000fe2000fffe0ff */
[----:B------:R1:W-:Y:S04]  /*1510*/  UTCQMMA gdesc[UR26], gdesc[UR24], tmem[UR12], tmem[UR14], idesc[UR15], tmem[UR6], UPT ;  /* 0x00060e181a007dea */ /* 0x0003e8000b80030c */
[----:B------:R1:W-:Y:S04]  /*1520*/  UTCQMMA gdesc[UR30], gdesc[UR28], tmem[UR12], tmem[UR14], idesc[UR15], tmem[UR6], UPT ;  /* 0x00060e1c1e007dea */ /* 0x0003e8000b80030c */
[----:B------:R1:W-:Y:S01]  /*1530*/  UTCQMMA gdesc[UR34], gdesc[UR32], tmem[UR12], tmem[UR14], idesc[UR15], tmem[UR6], UPT ;  /* 0x00060e2022007dea */ /* 0x0003e2000b80030c */
[----:B------:R1:W-:Y:S01]  /*1540*/  UTCBAR [UR13], URZ ;  /* 0x000000ff0d0073e9 */ /* 0x0003e200080000ff */
[----:B------:R-:W2:Y:S02]  /*1550*/  SYNCS.PHASECHK.TRANS64.TRYWAIT P0, [UR9+0x31840], R13 ;  /* 0x0318400dff0075a7 */ /* 0x000ea40008001109 */
[----:B-12---:R-:W-:Y:S05]  /*1560*/  @!P0 BRA `(.L_x_21) ;  /* 0x0000003c00508947 */ /* 0x006fea0003800000 */
.L_x_77:
[----:B------:R-:W-:Y:S01]  /*1570*/  ELECT P0, URZ, PT ;  /* 0x0000000000ff782f */ /* 0x000fe20003800000 */
[----:B------:R-:W-:Y:S01]  /*1580*/  SHFL.IDX PT, R2, R9, R10, 0x1f ;  /* 0x00001f0a09027589 */ /* 0x000fe200000e0000 */
[----:B------:R-:W-:Y:S02]  /*1590*/  UIADD3 UR9, UPT, UPT, UR9, 0x31820, URZ ;  /* 0x0003182009097890 */ /* 0x000fe4000fffe0ff */
[----:B------:R-:W-:Y:S05]  /*15a0*/  UISETP.NE.AND UP0, UPT, UR16, -0x2, UPT ;  /* 0xfffffffe1000788c */ /* 0x000fea000bf05270 */
[----:B-1----:R-:W1:Y:S01]  /*15b0*/  SHFL.IDX PT, R0, R8, R10, 0x1f ;  /* 0x00001f0a08007589 */ /* 0x002e6200000e0000 */
[----:B------:R-:W-:Y:S01]  /*15c0*/  NOP ;  /* 0x0000000000007918 */ /* 0x000fe20000000000 */
[----:B------:R-:W-:Y:S02]  /*15d0*/  NOP ;  /* 0x0000000000007918 */ /* 0x000fe40000000000 */
[C---:B------:R-:W-:Y:S01]  /*15e0*/  @P0 IMAD.SHL.U32 R5, R7.reuse, 0x2000, RZ ;  /* 0x0000200007050824 */ /* 0x040fe200078e00ff */
[----:B------:R-:W-:Y:S01]  /*15f0*/  UMOV UR21, 0x40004040 ;  /* 0x4000404000157882 */ /* 0x000fe20000000000 */
[----:B------:R-:W-:Y:S01]  /*1600*/  @P0 IMAD.SHL.U32 R6, R7, 0x10, RZ ;  /* 0x0000001007060824 */ /* 0x000fe200078e00ff */
[----:B------:R-:W-:Y:S01]  /*1610*/  UMOV UR15, 0x40004040 ;  /* 0x40004040000f7882 */ /* 0x000fe20000000000 */
[----:B------:R-:W-:Y:S01]  /*1620*/  UMOV UR27, 0x40004040 ;  /* 0x40004040001b7882 */ /* 0x000fe20000000000 */
[----:B------:R-:W-:Y:S01]  /*1630*/  @P0 LOP3.LUT R5, R5, 0x6000, RZ, 0xc0, !PT ;  /* 0x0000600005050812 */ /* 0x000fe200078ec0ff */
[----:B------:R-:W-:Y:S01]  /*1640*/  UMOV UR25, 0x40004040 ;  /* 0x4000404000197882 */ /* 0x000fe20000000000 */
[----:B------:R-:W-:Y:S01]  /*1650*/  @P0 LOP3.LUT R6, R6, 0x30, RZ, 0xc0, !PT ;  /* 0x0000003006060812 */ /* 0x000fe200078ec0ff */
[----:B------:R-:W-:Y:S01]  /*1660*/  UMOV UR31, 0x40004040 ;  /* 0x40004040001f7882 */ /* 0x000fe20000000000 */
[----:B------:R-:W-:Y:S01]  /*1670*/  @P0 LOP3.LUT R5, R5, 0x8b8, RZ, 0xfc, !PT ;  /* 0x000008b805050812 */ /* 0x000fe200078efcff */
[----:B------:R-:W-:Y:S01]  /*1680*/  UMOV UR29, 0x40004040 ;  /* 0x40004040001d7882 */ /* 0x000fe20000000000 */
[----:B------:R-:W-:Y:S01]  /*1690*/  UMOV UR35, 0x40004040 ;  /* 0x4000404000237882 */ /* 0x000fe20000000000 */
[----:B------:R-:W-:Y:S01]  /*16a0*/  UMOV UR33, 0x40004040 ;  /* 0x4000404000217882 */ /* 0x000fe20000000000 */
[----:B------:R-:W-:Y:S02]  /*16b0*/  @P0 PRMT R5, R6, 0x5410, R5 ;  /* 0x0000541006050816 */ /* 0x000fe40000000005 */
[----:B-1----:R-:W-:Y:S01]  /*16c0*/  R2UR UR14, R0 ;  /* 0x00000000000e72ca */ /* 0x002fe200000e0000 */
[----:B------:R-:W-:Y:S01]  /*16d0*/  @P0 IMAD.MOV.U32 R10, RZ, RZ, RZ ;  /* 0x000000ffff0a0224 */ /* 0x000fe200078e00ff */
[----:B------:R-:W-:Y:S02]  /*16e0*/  @P0 R2UR UR13, R5 ;  /* 0x00000000050d02ca */ /* 0x000fe400000e0000 */
[----:B------:R-:W-:Y:S02]  /*16f0*/  R2UR UR20, R2 ;  /* 0x00000000021472ca */ /* 0x000fe400000e0000 */
[----:B------:R-:W-:Y:S07]  /*1700*/  @P0 R2UR UR22, R10 ;  /* 0x000000000a1602ca */ /* 0x000fee00000e0000 */
[----:B------:R-:W-:Y:S02]  /*1710*/  UIADD3 UR24, UPT, UPT, UR14, 0x2, URZ ;  /* 0x000000020e187890 */ /* 0x000fe4000fffe0ff */
[----:B------:R-:W-:Y:S01]  /*1720*/  UIADD3 UR28, UPT, UPT, UR14, 0x4, URZ ;  /* 0x000000040e1c7890 */ /* 0x000fe2000fffe0ff */
[----:B------:R-:W-:Y:S01]  /*1730*/  IMAD.U32 R11, RZ, RZ, UR13 ;  /* 0x0000000dff0b7e24 */ /* 0x000fe2000f8e00ff */
[----:B------:R-:W-:Y:S02]  /*1740*/  UIADD3 UR26, UPT, UPT, UR20, 0x2, URZ ;  /* 0x00000002141a7890 */ /* 0x000fe4000fffe0ff */
[----:B------:R-:W-:Y:S02]  /*1750*/  UIADD3 UR30, UPT, UPT, UR20, 0x4, URZ ;  /* 0x00000004141e7890 */ /* 0x000fe4000fffe0ff */
[----:B------:R-:W-:Y:S01]  /*1760*/  @P0 R2UR UR23, R11 ;  /* 0x000000000b1702ca */ /* 0x000fe200000e0000 */
[----:B------:R-:W-:Y:S02]  /*1770*/  UIADD3 UR34, UPT, UPT, UR20, 0x6, URZ ;  /* 0x0000000614227890 */ /* 0x000fe4000fffe0ff */
[----:B------:R-:W-:Y:S10]  /*1780*/  UIADD3 UR32, UPT, UPT, UR14, 0x6, URZ ;  /* 0x000000060e207890 */ /* 0x000ff4000fffe0ff */
[----:B------:R1:W-:Y:S01]  /*1790*/  UTCQMMA gdesc[UR20], gdesc[UR14], tmem[UR12], tmem[UR22], idesc[UR23], tmem[UR4], UPT ;  /* 0x0004160e14007dea */ /* 0x0003e2000b80030c */
[----:B------:R1:W-:Y:S01]  /*17a0*/  UTCQMMA gdesc[UR26], gdesc[UR24], tmem[UR12], tmem[UR22], idesc[UR23], tmem[UR4], UPT ;  /* 0x000416181a007dea */ /* 0x0003e2000b80030c */
[----:B------:R1:W-:Y:S01]  /*17b0*/  UTCQMMA gdesc[UR30], gdesc[UR28], tmem[UR12], tmem[UR22], idesc[UR23], tmem[UR4], UPT ;  /* 0x0004161c1e007dea */ /* 0x0003e2000b80030c */
[----:B------:R1:W-:Y:S01]  /*17c0*/  UTCQMMA gdesc[UR34], gdesc[UR32], tmem[UR12], tmem[UR22], idesc[UR23], tmem[UR4], UPT ;  /* 0x0004162022007dea */ /* 0x0003e2000b80030c */
[----:B------:R1:W-:Y:S01]  /*17d0*/  UTCBAR [UR9], URZ ;  /* 0x000000ff090073e9 */ /* 0x0003e200080000ff */
[----:B------:R-:W-:Y:S05]  /*17e0*/  BRA.U UP0, `(.L_x_22) ;  /* 0x0000000100087547 */ /* 0x000fea000b800000 */
[----:B------:R2:W-:Y:S01]  /*17f0*/  UTCBAR [UR11], URZ ;  /* 0x000000ff0b0073e9 */ /* 0x0005e200080000ff */
[----:B------:R-:W-:Y:S01]  /*1800*/  NOP ;  /* 0x0000000000007918 */ /* 0x000fe20000000000 */
.L_x_22:
[----:B------:R-:W-:Y:S01]  /*1810*/  UISETP.NE.AND UP0, UPT, UR10, 0x3, UPT ;  /* 0x000000030a00788c */ /* 0x000fe2000bf05270 */
[----:B------:R-:W-:Y:S01]  /*1820*/  VIADD R7, R7, 0x2 ;  /* 0x0000000207077836 */ /* 0x000fe20000000000 */
[----:B------:R-:W-:Y:S02]  /*1830*/  UIADD3 UR10, UPT, UPT, UR10, 0x1, URZ ;  /* 0x000000010a0a7890 */ /* 0x000fe4000fffe0ff */
[----:B------:R-:W-:Y:S02]  /*1840*/  UIADD3 UR17, UPT, UPT, UR17, -0x2, URZ ;  /* 0xfffffffe11117890 */ /* 0x000fe4000fffe0ff */
[----:B-1----:R-:W-:Y:S02]  /*1850*/  USEL UR15, UR10, URZ, UP0 ;  /* 0x000000ff0a0f7287 */ /* 0x002fe40008000000 */
[----:B------:R-:W-:Y:S02]  /*1860*/  UISETP.NE.AND UP0, UPT, UR17, -0x2, UPT ;  /* 0xfffffffe1100788c */ /* 0x000fe4000bf05270 */
[----:B------:R-:W-:Y:S02]  /*1870*/  UIADD3 UR16, UPT, UPT, UR16, 0x2, URZ ;  /* 0x0000000210107890 */ /* 0x000fe4000fffe0ff */
[----:B------:R-:W-:Y:S04]  /*1880*/  ISETP.NE.AND P0, PT, RZ, UR15, PT ;  /* 0x0000000fff007c0c */ /* 0x000fe8000bf05270 */
[----:B------:R-:W-:Y:S04]  /*1890*/  SEL R5, RZ, 0x1, P0 ;  /* 0x00000001ff057807 */ /* 0x000fe80000000000 */
[----:B------:R-:W-:Y:S01]  /*18a0*/  LOP3.LUT R4, R4, R5, RZ, 0x3c, !PT ;  /* 0x0000000504047212 */ /* 0x000fe200078e3cff */
[----:B------:R-:W-:Y:S06]  /*18b0*/  BRA.U UP0, `(.L_x_23) ;  /* 0xfffffff9001c7547 */ /* 0x000fec000b83ffff */
[----:B------:R-:W-:-:S13]  /*18c0*/  ISETP.NE.AND P0, PT, R3, UR18, PT ;  /* 0x0000001203007c0c */ /* 0x000fda000bf05270 */
[----:B--2---:R-:W-:Y:S05]  /*18d0*/  @!P0 EXIT ;  /* 0x000000000000894d */ /* 0x004fea0003800000 */
[----:B------:R-:W-:Y:S01]  /*18e0*/  UIADD3 UR18, UPT, UPT, UR18, 0x1, URZ ;  /* 0x0000000112127890 */ /* 0x000fe2000fffe0ff */
[----:B------:R-:W-:Y:S11]  /*18f0*/  BRA `(.L_x_24) ;  /* 0xfffffff400c87947 */ /* 0x000ff6000383ffff */
.L_x_11:
[----:B------:R-:W-:-:S13]  /*1900*/  ELECT P0, URZ, PT ;  /* 0x0000000000ff782f */ /* 0x000fda0003800000 */
[----:B------:R-:W-:Y:S05]  /*1910*/  @!P0 BRA `(.L_x_13) ;  /* 0x00000018009c8947 */ /* 0x000fea0003800000 */
[----:B------:R-:W1:Y:S02]  /*1920*/  S2UR UR4, SR_CTAID.X ;  /* 0x00000000000479c3 */ /* 0x000e640000002500 */
[----:B-1----:R-:W-:-:S13]  /*1930*/  ISETP.LE.U32.AND P0, PT, R22, UR4, PT ;  /* 0x0000000416007c0c */ /* 0x002fda000bf03070 */
[----:B------:R-:W-:Y:S05]  /*1940*/  @P0 EXIT ;  /* 0x000000000000094d */ /* 0x000fea0003800000 */
[----:B------:R-:W1:Y:S01]  /*1950*/  S2R R0, SR_CgaCtaId ;  /* 0x0000000000007919 */ /* 0x000e620000008800 */
[----:B------:R-:W-:Y:S01]  /*1960*/  IMAD.U32 R5, RZ, RZ, UR4 ;  /* 0x00000004ff057e24 */ /* 0x000fe2000f8e00ff */
[----:B------:R-:W2:Y:S04]  /*1970*/  LDC.64 R8, c[0x0][0x348] ;  /* 0x0000d200ff087b82 */ /* 0x000ea80000000a00 */
[----:B------:R-:W-:Y:S02]  /*1980*/  LOP3.LUT R3, RZ, R5, RZ, 0x33, !PT ;  /* 0x00000005ff037212 */ /* 0x000fe400078e33ff */
[----:B------:R-:W-:-:S03]  /*1990*/  PRMT R4, R5, 0x7610, R4 ;  /* 0x0000761005047816 */ /* 0x000fc60000000004 */
[----:B------:R-:W-:Y:S01]  /*19a0*/  IMAD.IADD R2, R22, 0x1, R3 ;  /* 0x0000000116027824 */ /* 0x000fe200078e0203 */
[----:B------:R-:W-:-:S03]  /*19b0*/  MOV R3, 0x400 ;  /* 0x0000040000037802 */ /* 0x000fc60000000f00 */
[----:B------:R-:W-:-:S05]  /*19c0*/  IMAD.HI.U32 R2, R2, -0x193d4bb7, RZ ;  /* 0xe6c2b44902027827 */ /* 0x000fca00078e00ff */
[----:B------:R-:W-:-:S05]  /*19d0*/  SHF.R.U32.HI R2, RZ, 0x7, R2 ;  /* 0x00000007ff027819 */ /* 0x000fca0000011602 */
[----:B------:R-:W-:Y:S01]  /*19e0*/  IMAD.MOV R2, RZ, RZ, -R2 ;  /* 0x000000ffff027224 */ /* 0x000fe200078e0a02 */
[----:B-1----:R-:W-:-:S07]  /*19f0*/  LEA R0, R0, R3, 0x18 ;  /* 0x0000000300007211 */ /* 0x002fce00078ec0ff */
.L_x_41:
[----:B------:R-:W-:Y:S01]  /*1a00*/  SHF.R.U32.HI R14, RZ, 0x5, R5 ;  /* 0x00000005ff0e7819 */ /* 0x000fe20000011605 */
[----:B------:R-:W-:Y:S05]  /*1a10*/  YIELD ;  /* 0x0000000000007946 */ /* 0x000fea0003800000 */
[----:B------:R-:W-:Y:S02]  /*1a20*/  LOP3.LUT R14, R14, 0x7fffff0, RZ, 0xc0, !PT ;  /* 0x07fffff00e0e7812 */ /* 0x000fe400078ec0ff */
[----:B------:R-:W-:Y:S02]  /*1a30*/  LOP3.LUT R38, R4, 0x1ff, RZ, 0xc0, !PT ;  /* 0x000001ff04267812 */ /* 0x000fe400078ec0ff */
[----:B------:R-:W-:-:S02]  /*1a40*/  VIADDMNMX.U32 R35, R31, -R14, 0x10, PT ;  /* 0x000000101f237446 */ /* 0x000fc4000380080e */
[----:B-1234-:R-:W-:Y:S02]  /*1a50*/  MOV R6, 0x1a70 ;  /* 0x00001a7000067802 */ /* 0x01efe40000000f00 */
[----:B--2---:R-:W-:Y:S05]  /*1a60*/  CALL.REL.NOINC `($__internal_3_$__cuda_sm20_div_u16) ;  /* 0x0000003c00e87944 */ /* 0x004fea0003c00000 */
[----:B------:R-:W-:Y:S01]  /*1a70*/  IMAD.MOV.U32 R3, RZ, RZ, -0x80000000 ;  /* 0x80000000ff037424 */ /* 0x000fe200078e00ff */
[----:B------:R-:W-:Y:S01]  /*1a80*/  PRMT R35, R35, 0x9910, RZ ;  /* 0x0000991023237816 */ /* 0x000fe200000000ff */
[----:B------:R-:W-:Y:S01]  /*1a90*/  VIADD R25, R0, 0x31800 ;  /* 0x0003180000197836 */ /* 0x000fe20000000000 */
[C---:B------:R-:W-:Y:S01]  /*1aa0*/  PRMT R6, R36.reuse, 0x9910, RZ ;  /* 0x0000991024067816 */ /* 0x040fe200000000ff */
[----:B------:R-:W1:Y:S01]  /*1ab0*/  SYNCS.PHASECHK.TRANS64.TRYWAIT P4, [R0+URZ+0x31820], R3 ;  /* 0x03182003000075a7 */ /* 0x000e6200080811ff */
[----:B------:R-:W-:Y:S01]  /*1ac0*/  LOP3.LUT R10, R36, 0xffff, RZ, 0xc0, !PT ;  /* 0x0000ffff240a7812 */ /* 0x000fe200078ec0ff */
[----:B------:R-:W-:Y:S01]  /*1ad0*/  VIADD R24, R0, 0x30000 ;  /* 0x0003000000187836 */ /* 0x000fe20000000000 */
[C---:B------:R-:W-:Y:S01]  /*1ae0*/  IADD3 R36, P3, PT, R8.reuse, 0x40, RZ ;  /* 0x0000004008247810 */ /* 0x040fe20007f7e0ff */
[----:B------:R-:W-:Y:S01]  /*1af0*/  IMAD R6, R35, R6, RZ ;  /* 0x0000000623067224 */ /* 0x000fe200078e02ff */
[C---:B------:R-:W-:Y:S01]  /*1b00*/  IADD3 R32, P1, PT, R8.reuse, 0x140, RZ ;  /* 0x0000014008207810 */ /* 0x040fe20007f3e0ff */
[----:B------:R-:W-:Y:S01]  /*1b10*/  IMAD.MOV.U32 R23, RZ, RZ, 0xb580 ;  /* 0x0000b580ff177424 */ /* 0x000fe200078e00ff */
[C---:B------:R-:W-:Y:S01]  /*1b20*/  IADD3 R34, P2, PT, R8.reuse, 0xc0, RZ ;  /* 0x000000c008227810 */ /* 0x040fe20007f5e0ff */
[----:B------:R-:W-:Y:S01]  /*1b30*/  IMAD.MOV R6, RZ, RZ, -R6 ;  /* 0x000000ffff067224 */ /* 0x000fe200078e0a06 */
[----:B------:R-:W-:Y:S01]  /*1b40*/  IADD3 R28, P0, PT, R8, 0x1c0, RZ ;  /* 0x000001c0081c7810 */ /* 0x000fe20007f1e0ff */
[--C-:B------:R-:W-:Y:S01]  /*1b50*/  IMAD.X R37, RZ, RZ, R9.reuse, P3 ;  /* 0x000000ffff257224 */ /* 0x100fe200018e0609 */
[----:B------:R-:W-:Y:S01]  /*1b60*/  IADD3 R22, PT, PT, R0, 0x30800, RZ ;  /* 0x0003080000167810 */ /* 0x000fe20007ffe0ff */
[----:B------:R-:W-:Y:S01]  /*1b70*/  IMAD R10, R10, 0xe0, RZ ;  /* 0x000000e00a0a7824 */ /* 0x000fe200078e02ff */
[----:B------:R-:W-:Y:S01]  /*1b80*/  PRMT R7, R6, 0x7710, RZ ;  /* 0x0000771006077816 */ /* 0x000fe200000000ff */
[----:B------:R-:W-:Y:S01]  /*1b90*/  VIADD R6, R0, 0x14000 ;  /* 0x0001400000067836 */ /* 0x000fe20000000000 */
[----:B------:R-:W-:Y:S01]  /*1ba0*/  IADD3.X R35, PT, PT, RZ, R9, RZ, P2, !PT ;  /* 0x00000009ff237210 */ /* 0x000fe200017fe4ff */
[----:B------:R-:W-:Y:S01]  /*1bb0*/  IMAD.X R33, RZ, RZ, R9, P1 ;  /* 0x000000ffff217224 */ /* 0x000fe200008e0609 */
[----:B------:R-:W-:-:S02]  /*1bc0*/  IADD3 R7, PT, PT, R38, R7, RZ ;  /* 0x0000000726077210 */ /* 0x000fc40007ffe0ff */
[----:B------:R-:W-:Y:S02]  /*1bd0*/  IADD3.X R29, PT, PT, RZ, R9, RZ, P0, !PT ;  /* 0x00000009ff1d7210 */ /* 0x000fe400007fe4ff */
[----:B------:R-:W-:Y:S02]  /*1be0*/  LOP3.LUT R11, R7, 0xffff, RZ, 0xc0, !PT ;  /* 0x0000ffff070b7812 */ /* 0x000fe400078ec0ff */
[----:B------:R-:W-:-:S03]  /*1bf0*/  IADD3 R7, PT, PT, R0, 0x4000, RZ ;  /* 0x0000400000077810 */ /* 0x000fc60007ffe0ff */
[----:B------:R-:W-:Y:S01]  /*1c00*/  IMAD.IADD R11, R14, 0x1, R11 ;  /* 0x000000010e0b7824 */ /* 0x000fe200078e020b */
[----:B-1----:R-:W-:Y:S06]  /*1c10*/  @!P4 BRA `(.L_x_25) ;  /* 0x0000003400c0c947 */ /* 0x002fec0003800000 */
.L_x_78:
[----:B------:R-:W-:Y:S01]  /*1c20*/  IMAD.SHL.U32 R11, R11, 0x80, RZ ;  /* 0x000000800b0b7824 */ /* 0x000fe200078e00ff */
[----:B------:R-:W-:Y:S01]  /*1c30*/  R2UR UR13, R25 ;  /* 0x00000000190d72ca */ /* 0x000fe200000e0000 */
[----:B------:R-:W-:Y:S01]  /*1c40*/  UMOV UR14, URZ ;  /* 0x000000ff000e7c82 */ /* 0x000fe20008000000 */
[----:B------:R-:W-:Y:S01]  /*1c50*/  R2UR UR28, R36 ;  /* 0x00000000241c72ca */ /* 0x000fe200000e0000 */
[----:B------:R-:W-:Y:S01]  /*1c60*/  UMOV UR20, 0x0 ;  /* 0x0000000000147882 */ /* 0x000fe20000000000 */
[----:B------:R-:W-:Y:S01]  /*1c70*/  R2UR UR29, R37 ;  /* 0x00000000251d72ca */ /* 0x000fe200000e0000 */
[----:B------:R-:W-:Y:S01]  /*1c80*/  UMOV UR21, 0x10000000 ;  /* 0x1000000000157882 */ /* 0x000fe20000000000 */
[----:B------:R-:W-:Y:S01]  /*1c90*/  R2UR UR12, R7 ;  /* 0x00000000070c72ca */ /* 0x000fe200000e0000 */
[----:B------:R-:W-:Y:S01]  /*1ca0*/  UMOV UR11, URZ ;  /* 0x000000ff000b7c82 */ /* 0x000fe20008000000 */
[----:B------:R-:W-:Y:S01]  /*1cb0*/  R2UR UR15, R11 ;  /* 0x000000000b0f72ca */ /* 0x000fe200000e0000 */
[----:B------:R-:W-:Y:S01]  /*1cc0*/  UMOV UR18, UR14 ;  /* 0x0000000e00127c82 */ /* 0x000fe20008000000 */
        /* <DEDUP_REMOVED lines=9> */
[----:B------:R-:W-:Y:S01]  /*1d60*/  VIADD R21, R0, 0x8000 ;  /* 0x0000800000157836 */ /* 0x000fe20000000000 */
[----:B------:R-:W-:Y:S01]  /*1d70*/  R2UR UR25, R33 ;  /* 0x00000000211972ca */ /* 0x000fe200000e0000 */
[----:B------:R2:W-:Y:S01]  /*1d80*/  UTMALDG.2D [UR12], [UR28], desc[UR20] ;  /* 0x0000140c1c0075b4 */ /* 0x0005e20008009000 */
[----:B------:R-:W-:Y:S01]  /*1d90*/  R2UR UR8, R24 ;  /* 0x00000000180872ca */ /* 0x000fe200000e0000 */
[----:B------:R-:W-:Y:S01]  /*1da0*/  UMOV UR10, UR15 ;  /* 0x0000000f000a7c82 */ /* 0x000fe20008000000 */
[----:B------:R-:W-:Y:S01]  /*1db0*/  R2UR UR22, R28 ;  /* 0x000000001c1672ca */ /* 0x000fe200000e0000 */
[----:B------:R-:W-:Y:S01]  /*1dc0*/  VIADD R20, R0, 0x31808 ;  /* 0x0003180800147836 */ /* 0x000fe20000000000 */
[----:B------:R-:W-:Y:S01]  /*1dd0*/  R2UR UR23, R29 ;  /* 0x000000001d1772ca */ /* 0x000fe200000e0000 */
[----:B------:R-:W-:Y:S01]  /*1de0*/  UMOV UR6, UR19 ;  /* 0x0000001300067c82 */ /* 0x000fe20008000000 */
[----:B------:R-:W-:Y:S01]  /*1df0*/  R2UR UR4, R22 ;  /* 0x00000000160472ca */ /* 0x000fe200000e0000 */
[----:B------:R2:W-:Y:S01]  /*1e00*/  UTMALDG.2D [UR16], [UR26], desc[UR20] ;  /* 0x000014101a0075b4 */ /* 0x0005e20008009000 */
[----:B------:R-:W-:-:S05]  /*1e10*/  VIADD R18, R0, 0x1b000 ;  /* 0x0001b00000127836 */ /* 0x000fca0000000000 */
[----:B------:R2:W-:Y:S06]  /*1e20*/  UTMALDG.2D [UR8], [UR24], desc[UR20] ;  /* 0x00001408180075b4 */ /* 0x0005ec0008009000 */
[----:B------:R2:W-:Y:S01]  /*1e30*/  UTMALDG.2D [UR4], [UR22], desc[UR20] ;  /* 0x00001404160075b4 */ /* 0x0005e20008009000 */
[----:B------:R2:W-:Y:S01]  /*1e40*/  SYNCS.ARRIVE.TRANS64 RZ, [R0+URZ+0x31800], R23 ;  /* 0x0318001700ff79a7 */ /* 0x0005e200080000ff */
[----:B------:R-:W3:Y:S02]  /*1e50*/  SYNCS.PHASECHK.TRANS64.TRYWAIT P0, [R0+URZ+0x31828], R3 ;  /* 0x03182803000075a7 */ /* 0x000ee400080011ff */
[----:B--23--:R-:W-:Y:S05]  /*1e60*/  @!P0 BRA `(.L_x_26) ;  /* 0x0000003400488947 */ /* 0x00cfea0003800000 */
.L_x_79:
[----:B------:R-:W-:Y:S01]  /*1e70*/  R2UR UR9, R20 ;  /* 0x00000000140972ca */ /* 0x000fe200000e0000 */
[----:B------:R-:W-:Y:S01]  /*1e80*/  IMAD.MOV.U32 R19, RZ, RZ, 0xb000 ;  /* 0x0000b000ff137424 */ /* 0x000fe200078e00ff */
[----:B------:R-:W-:Y:S01]  /*1e90*/  R2UR UR16, R36 ;  /* 0x00000000241072ca */ /* 0x000fe200000e0000 */
[----:B------:R-:W-:Y:S01]  /*1ea0*/  UMOV UR14, 0x0 ;  /* 0x00000000000e7882 */ /* 0x000fe20000000000 */
[----:B------:R-:W-:Y:S01]  /*1eb0*/  R2UR UR17, R37 ;  /* 0x00000000251172ca */ /* 0x000fe200000e0000 */
[----:B------:R-:W-:Y:S01]  /*1ec0*/  UMOV UR15, 0x10000000 ;  /* 0x10000000000f7882 */ /* 0x000fe20000000000 */
[----:B------:R-:W-:Y:S01]  /*1ed0*/  R2UR UR11, R11 ;  /* 0x000000000b0b72ca */ /* 0x000fe200000e0000 */
[----:B------:R-:W-:Y:S01]  /*1ee0*/  UMOV UR10, 0x80 ;  /* 0x00000080000a7882 */ /* 0x000fe20000000000 */
[----:B------:R-:W-:Y:S01]  /*1ef0*/  R2UR UR8, R21 ;  /* 0x00000000150872ca */ /* 0x000fe200000e0000 */
[----:B------:R-:W-:Y:S01]  /*1f00*/  UMOV UR6, 0x80 ;  /* 0x0000008000067882 */ /* 0x000fe20000000000 */
[----:B------:R-:W-:Y:S01]  /*1f10*/  R2UR UR12, R34 ;  /* 0x00000000220c72ca */ /* 0x000fe200000e0000 */
[----:B------:R-:W-:Y:S01]  /*1f20*/  VIADD R17, R0, 0xc000 ;  /* 0x0000c00000117836 */ /* 0x000fe20000000000 */
[----:B------:R-:W-:Y:S01]  /*1f30*/  R2UR UR13, R35 ;  /* 0x00000000230d72ca */ /* 0x000fe200000e0000 */
[----:B------:R-:W-:Y:S01]  /*1f40*/  UMOV UR5, UR9 ;  /* 0x0000000900057c82 */ /* 0x000fe20008000000 */
[----:B------:R-:W-:Y:S01]  /*1f50*/  R2UR UR7, R10 ;  /* 0x000000000a0772ca */ /* 0x000fe200000e0000 */
[----:B------:R-:W-:Y:S01]  /*1f60*/  VIADD R16, R0, 0x31810 ;  /* 0x0003181000107836 */ /* 0x000fe20000000000 */
[----:B------:R-:W-:Y:S01]  /*1f70*/  R2UR UR4, R18 ;  /* 0x00000000120472ca */ /* 0x000fe200000e0000 */
[----:B------:R-:W-:-:S04]  /*1f80*/  VIADD R15, R0, 0x22000 ;  /* 0x00022000000f7836 */ /* 0x000fc80000000000 */
[----:B------:R2:W-:Y:S08]  /*1f90*/  UTMALDG.2D [UR8], [UR16], desc[UR14] ;  /* 0x00000e08100075b4 */ /* 0x0005f00008009000 */
[----:B------:R2:W-:Y:S01]  /*1fa0*/  UTMALDG.2D [UR4], [UR12], desc[UR14] ;  /* 0x00000e040c0075b4 */ /* 0x0005e20008009000 */
[----:B------:R2:W-:Y:S01]  /*1fb0*/  SYNCS.ARRIVE.TRANS64 RZ, [R0+URZ+0x31808], R19 ;  /* 0x0318081300ff79a7 */ /* 0x0005e200080000ff */
[----:B------:R-:W3:Y:S02]  /*1fc0*/  SYNCS.PHASECHK.TRANS64.TRYWAIT P0, [R0+URZ+0x31830], R3 ;  /* 0x03183003000075a7 */ /* 0x000ee400080011ff */
[----:B--23--:R-:W-:Y:S05]  /*1fd0*/  @!P0 BRA `(.L_x_27) ;  /* 0x0000003400088947 */ /* 0x00cfea0003800000 */
.L_x_80:
        /* <DEDUP_REMOVED lines=11> */
[----:B-1----:R-:W-:Y:S01]  /*2090*/  VIADD R13, R0, 0x31818 ;  /* 0x00031818000d7836 */ /* 0x002fe20000000000 */
[----:B------:R-:W-:Y:S01]  /*20a0*/  R2UR UR13, R35 ;  /* 0x00000000230d72ca */ /* 0x000fe200000e0000 */
[----:B------:R-:W-:Y:S01]  /*20b0*/  UMOV UR5, UR9 ;  /* 0x0000000900057c82 */ /* 0x000fe20008000000 */
[----:B------:R-:W-:Y:S01]  /*20c0*/  R2UR UR7, R10 ;  /* 0x000000000a0772ca */ /* 0x000fe200000e0000 */
[----:B------:R-:W-:Y:S01]  /*20d0*/  VIADD R12, R0, 0x29000 ;  /* 0x00029000000c7836 */ /* 0x000fe20000000000 */
[----:B------:R-:W-:-:S05]  /*20e0*/  R2UR UR4, R15 ;  /* 0x000000000f0472ca */ /* 0x000fca00000e0000 */
[----:B------:R1:W-:Y:S08]  /*20f0*/  UTMALDG.2D [UR8], [UR16], desc[UR14] ;  /* 0x00000e08100075b4 */ /* 0x0003f00008009000 */
[----:B------:R1:W-:Y:S01]  /*2100*/  UTMALDG.2D [UR4], [UR12], desc[UR14] ;  /* 0x00000e040c0075b4 */ /* 0x0003e20008009000 */
[----:B------:R1:W-:Y:S01]  /*2110*/  SYNCS.ARRIVE.TRANS64 RZ, [R0+URZ+0x31810], R19 ;  /* 0x0318101300ff79a7 */ /* 0x0003e200080000ff */
[----:B------:R-:W2:Y:S02]  /*2120*/  SYNCS.PHASECHK.TRANS64.TRYWAIT P0, [R0+URZ+0x31838], R3 ;  /* 0x03183803000075a7 */ /* 0x000ea400080011ff */
[----:B-12---:R-:W-:Y:S05]  /*2130*/  @!P0 BRA `(.L_x_28) ;  /* 0x0000003000cc8947 */ /* 0x006fea0003800000 */
.L_x_81:
        /* <DEDUP_REMOVED lines=8> */
[----:B------:R-:W-:Y:S02]  /*21c0*/  R2UR UR8, R14 ;  /* 0x000000000e0872ca */ /* 0x000fe400000e0000 */
[----:B------:R-:W-:-:S02]  /*21d0*/  R2UR UR12, R34 ;  /* 0x00000000220c72ca */ /* 0x000fc400000e0000 */
[----:B------:R-:W-:Y:S01]  /*21e0*/  R2UR UR13, R35 ;  /* 0x00000000230d72ca */ /* 0x000fe200000e0000 */
[----:B------:R-:W-:Y:S01]  /*21f0*/  UMOV UR5, UR9 ;  /* 0x0000000900057c82 */ /* 0x000fe20008000000 */
[----:B------:R-:W-:Y:S02]  /*2200*/  R2UR UR7, R10 ;  /* 0x000000000a0772ca */ /* 0x000fe400000e0000 */
[----:B------:R-:W-:-:S05]  /*2210*/  R2UR UR4, R12 ;  /* 0x000000000c0472ca */ /* 0x000fca00000e0000 */
[----:B------:R2:W-:Y:S08]  /*2220*/  UTMALDG.2D [UR8], [UR16], desc[UR14] ;  /* 0x00000e08100075b4 */ /* 0x0005f00008009000 */
[----:B------:R2:W-:Y:S01]  /*2230*/  UTMALDG.2D [UR4], [UR12], desc[UR14] ;  /* 0x00000e040c0075b4 */ /* 0x0005e20008009000 */
[----:B------:R2:W-:Y:S01]  /*2240*/  SYNCS.ARRIVE.TRANS64 RZ, [R0+URZ+0x31818], R19 ;  /* 0x0318181300ff79a7 */ /* 0x0005e200080000ff */
[----:B------:R-:W3:Y:S02]  /*2250*/  SYNCS.PHASECHK.TRANS64.TRYWAIT P0, [R0+URZ+0x31820], RZ ;  /* 0x031820ff000075a7 */ /* 0x000ee400080011ff */
[----:B--23--:R-:W-:Y:S05]  /*2260*/  @!P0 BRA `(.L_x_29) ;  /* 0x00000030009c8947 */ /* 0x00cfea0003800000 */
.L_x_82:
        /* <DEDUP_REMOVED lines=13> */
[----:B------:R-:W-:Y:S01]  /*2340*/  UMOV UR13, UR17 ;  /* 0x00000011000d7c82 */ /* 0x000fe20008000000 */
[----:B------:R-:W-:Y:S01]  /*2350*/  R2UR UR12, R6 ;  /* 0x00000000060c72ca */ /* 0x000fe200000e0000 */
[----:B------:R-:W-:Y:S01]  /*2360*/  UMOV UR9, UR17 ;  /* 0x0000001100097c82 */ /* 0x000fe20008000000 */
[----:B------:R-:W-:Y:S01]  /*2370*/  R2UR UR15, R10 ;  /* 0x000000000a0f72ca */ /* 0x000fe200000e0000 */
[----:B------:R-:W-:Y:S01]  /*2380*/  UMOV UR5, UR17 ;  /* 0x0000001100057c82 */ /* 0x000fe20008000000 */
[----:B------:R-:W-:-:S02]  /*2390*/  R2UR UR22, R32 ;  /* 0x00000000201672ca */ /* 0x000fc400000e0000 */
[----:B------:R-:W-:Y:S01]  /*23a0*/  R2UR UR23, R33 ;  /* 0x00000000211772ca */ /* 0x000fe200000e0000 */
[----:B------:R3:W-:Y:S01]  /*23b0*/  UTMALDG.2D [UR16], [UR28], desc[UR24] ;  /* 0x000018101c0075b4 */ /* 0x0007e20008009000 */
[----:B------:R-:W-:Y:S01]  /*23c0*/  R2UR UR8, R24 ;  /* 0x00000000180872ca */ /* 0x000fe200000e0000 */
[----:B------:R-:W-:Y:S01]  /*23d0*/  UMOV UR10, UR19 ;  /* 0x00000013000a7c82 */ /* 0x000fe20008000000 */
[----:B------:R-:W-:Y:S02]  /*23e0*/  R2UR UR20, R28 ;  /* 0x000000001c1472ca */ /* 0x000fe400000e0000 */
[----:B------:R-:W-:Y:S02]  /*23f0*/  R2UR UR21, R29 ;  /* 0x000000001d1572ca */ /* 0x000fe400000e0000 */
[----:B------:R-:W-:Y:S01]  /*2400*/  R2UR UR4, R22 ;  /* 0x00000000160472ca */ /* 0x000fe200000e0000 */
[----:B------:R3:W-:Y:S01]  /*2410*/  UTMALDG.2D [UR12], [UR26], desc[UR24] ;  /* 0x0000180c1a0075b4 */ /* 0x0007e20008009000 */
[----:B------:R-:W-:-:S05]  /*2420*/  UMOV UR6, UR15 ;  /* 0x0000000f00067c82 */ /* 0x000fca0008000000 */
[----:B------:R3:W-:Y:S06]  /*2430*/  UTMALDG.2D [UR8], [UR22], desc[UR24] ;  /* 0x00001808160075b4 */ /* 0x0007ec0008009000 */
[----:B------:R3:W-:Y:S01]  /*2440*/  UTMALDG.2D [UR4], [UR20], desc[UR24] ;  /* 0x00001804140075b4 */ /* 0x0007e20008009000 */
[----:B------:R3:W-:Y:S01]  /*2450*/  SYNCS.ARRIVE.TRANS64 RZ, [R0+URZ+0x31800], R23 ;  /* 0x0318001700ff79a7 */ /* 0x0007e200080000ff */
[----:B------:R-:W4:Y:S02]  /*2460*/  SYNCS.PHASECHK.TRANS64.TRYWAIT P0, [R0+URZ+0x31828], RZ ;  /* 0x031828ff000075a7 */ /* 0x000f2400080011ff */
[----:B---34-:R-:W-:Y:S05]  /*2470*/  @!P0 BRA `(.L_x_30) ;  /* 0x00000030002c8947 */ /* 0x018fea0003800000 */
.L_x_83:
        /* <DEDUP_REMOVED lines=17> */
[----:B------:R-:W5:Y:S02]  /*2590*/  SYNCS.PHASECHK.TRANS64.TRYWAIT P0, [R0+URZ+0x31830], RZ ;  /* 0x031830ff000075a7 */ /* 0x000f6400080011ff */
[----:B----45:R-:W-:Y:S05]  /*25a0*/  @!P0 BRA `(.L_x_31) ;  /* 0x0000002c00f48947 */ /* 0x030fea0003800000 */
.L_x_84:
        /* <DEDUP_REMOVED lines=17> */
[----:B------:R-:W1:Y:S02]  /*26c0*/  SYNCS.PHASECHK.TRANS64.TRYWAIT P0, [R0+URZ+0x31838], RZ ;  /* 0x031838ff000075a7 */ /* 0x000e6400080011ff */
[----:B-1---5:R-:W-:Y:S05]  /*26d0*/  @!P0 BRA `(.L_x_32) ;  /* 0x0000002c00bc8947 */ /* 0x022fea0003800000 */
.L_x_85:
        /* <DEDUP_REMOVED lines=17> */
[----:B------:R-:W1:Y:S02]  /*27f0*/  SYNCS.PHASECHK.TRANS64.TRYWAIT P0, [R0+URZ+0x31820], R3 ;  /* 0x03182003000075a7 */ /* 0x000e6400080011ff */
[----:B-1---5:R-:W-:Y:S05]  /*2800*/  @!P0 BRA `(.L_x_33) ;  /* 0x0000002c00848947 */ /* 0x022fea0003800000 */
.L_x_86:
        /* <DEDUP_REMOVED lines=31> */
[----:B------:R-:W1:Y:S02]  /*2a00*/  SYNCS.PHASECHK.TRANS64.TRYWAIT P0, [R0+URZ+0x31828], R3 ;  /* 0x03182803000075a7 */ /* 0x000e6400080011ff */
[----:B-1---5:R-:W-:Y:S05]  /*2a10*/  @!P0 BRA `(.L_x_34) ;  /* 0x0000002c001c8947 */ /* 0x022fea0003800000 */
.L_x_87:
        /* <DEDUP_REMOVED lines=19> */
.L_x_88:
        /* <DEDUP_REMOVED lines=19> */
.L_x_89:
        /* <DEDUP_REMOVED lines=19> */
.L_x_90:
        /* <DEDUP_REMOVED lines=31> */
[----:B------:R-:W1:Y:S02]  /*2fa0*/  SYNCS.PHASECHK.TRANS64.TRYWAIT P0, [R0+URZ+0x31828], RZ ;  /* 0x031828ff000075a7 */ /* 0x000e6400080011ff */
[----:B-1---5:R-:W-:Y:S05]  /*2fb0*/  @!P0 BRA `(.L_x_38) ;  /* 0x00000028001c8947 */ /* 0x022fea0003800000 */
.L_x_91:
        /* <DEDUP_REMOVED lines=19> */
.L_x_92:
        /* <DEDUP_REMOVED lines=19> */
.L_x_93:
[----:B------:R-:W-:Y:S01]  /*3220*/  VIADD R2, R2, 0x1 ;  /* 0x0000000102027836 */ /* 0x000fe20000000000 */
        /* <DEDUP_REMOVED lines=13> */
[----:B------:R-:W-:Y:S02]  /*3300*/  R2UR UR7, R10 ;  /* 0x000000000a0772ca */ /* 0x000fe400000e0000 */
[----:B------:R-:W-:-:S03]  /*3310*/  ISETP.NE.AND P0, PT, R2, 0x1, PT ;  /* 0x000000010200780c */ /* 0x000fc60003f05270 */
[----:B------:R5:W-:Y:S08]  /*3320*/  UTMALDG.2D [UR8], [UR16], desc[UR14] ;  /* 0x00000e08100075b4 */ /* 0x000bf00008009000 */
[----:B------:R5:W-:Y:S01]  /*3330*/  UTMALDG.2D [UR4], [UR12], desc[UR14] ;  /* 0x00000e040c0075b4 */ /* 0x000be20008009000 */
[----:B------:R5:W-:Y:S02]  /*3340*/  SYNCS.ARRIVE.TRANS64 RZ, [R0+URZ+0x31818], R19 ;  /* 0x0318181300ff79a7 */ /* 0x000be400080000ff */
[----:B-----5:R-:W-:Y:S05]  /*3350*/  @!P0 EXIT ;  /* 0x000000000000894d */ /* 0x020fea0003800000 */
[----:B------:R-:W-:Y:S02]  /*3360*/  IADD3 R4, PT, PT, R4, 0x8e, RZ ;  /* 0x0000008e04047810 */ /* 0x000fe40007ffe0ff */
[----:B------:R-:W-:Y:S01]  /*3370*/  IADD3 R5, PT, PT, R5, 0x8e, RZ ;  /* 0x0000008e05057810 */ /* 0x000fe20007ffe0ff */
[----:B------:R-:W-:Y:S06]  /*3380*/  BRA `(.L_x_41) ;  /* 0xffffffe4009c7947 */ /* 0x000fec000383ffff */
.L_x_13:
[----:B------:R-:W-:-:S04]  /*3390*/  LOP3.LUT R0, R3, 0xfffffffc, RZ, 0xc0, !PT ;  /* 0xfffffffc03007812 */ /* 0x000fc800078ec0ff */
[----:B------:R-:W-:-:S13]  /*33a0*/  ISETP.NE.AND P0, PT, R0, 0x4, PT ;  /* 0x000000040000780c */ /* 0x000fda0003f05270 */
[----:B-1----:R-:W-:Y:S05]  /*33b0*/  @P0 EXIT ;  /* 0x000000000000094d */ /* 0x002fea0003800000 */
[----:B------:R-:W1:Y:S01]  /*33c0*/  S2R R0, SR_CgaCtaId ;  /* 0x0000000000007919 */ /* 0x000e620000008800 */
[----:B------:R-:W-:-:S04]  /*33d0*/  MOV R5, 0x400 ;  /* 0x0000040000057802 */ /* 0x000fc80000000f00 */
[----:B-1----:R-:W-:-:S05]  /*33e0*/  LEA R0, R0, R5, 0x18 ;  /* 0x0000000500007211 */ /* 0x002fca00078ec0ff */
[----:B------:R-:W1:Y:S02]  /*33f0*/  LDS R2, [R0+0x31880] ;  /* 0x0318800000027984 */ /* 0x000e640000000800 */
[----:B-1----:R-:W-:-:S13]  /*3400*/  ISETP.NE.AND P0, PT, R2, RZ, PT ;  /* 0x000000ff0200720c */ /* 0x002fda0003f05270 */
[----:B------:R-:W-:Y:S05]  /*3410*/  @!P0 BRA `(.L_x_42) ;  /* 0x0000000000048947 */ /* 0x000fea0003800000 */
[----:B------:R-:W-:Y:S05]  /*3420*/  BPT.TRAP 0x1 ;  /* 0x000000040000795c */ /* 0x000fea0000300000 */
.L_x_42:
[----:B------:R-:W1:Y:S01]  /*3430*/  S2UR UR4, SR_CTAID.X ;  /* 0x00000000000479c3 */ /* 0x000e620000002500 */
[----:B------:R-:W-:Y:S02]  /*3440*/  IADD3 R3, PT, PT, R3, -0x4, RZ ;  /* 0xfffffffc03037810 */ /* 0x000fe40007ffe0ff */
[----:B-1----:R-:W-:-:S13]  /*3450*/  ISETP.LE.U32.AND P0, PT, R22, UR4, PT ;  /* 0x0000000416007c0c */ /* 0x002fda000bf03070 */
[----:B------:R-:W-:Y:S05]  /*3460*/  @P0 BRA `(.L_x_43) ;  /* 0x0000001800b80947 */ /* 0x000fea0003800000 */
[----:B------:R-:W-:Y:S01]  /*3470*/  IMAD.U32 R29, RZ, RZ, UR4 ;  /* 0x00000004ff1d7e24 */ /* 0x000fe2000f8e00ff */
[----:B------:R-:W-:Y:S01]  /*3480*/  MOV R20, 0xffffffff ;  /* 0xffffffff00147802 */ /* 0x000fe20000000f00 */
[----:B------:R-:W-:Y:S02]  /*3490*/  IMAD.SHL.U32 R2, R21, 0x4, RZ ;  /* 0x0000000415027824 */ /* 0x000fe400078e00ff */
[----:B------:R-:W-:Y:S01]  /*34a0*/  IMAD.SHL.U32 R30, R3, 0x800, RZ ;  /* 0x00000800031e7824 */ /* 0x000fe200078e00ff */
[----:B------:R-:W-:Y:S01]  /*34b0*/  LOP3.LUT R5, RZ, R29, RZ, 0x33, !PT ;  /* 0x0000001dff057212 */ /* 0x000fe200078e33ff */
[C---:B------:R-:W-:Y:S01]  /*34c0*/  VIADD R26, R2.reuse, 0x1 ;  /* 0x00000001021a7836 */ /* 0x040fe20000000000 */
[----:B------:R-:W-:Y:S01]  /*34d0*/  SHF.R.U32.HI R28, RZ, 0x3, R2 ;  /* 0x00000003ff1c7819 */ /* 0x000fe20000011602 */
[C---:B------:R-:W-:Y:S01]  /*34e0*/  VIADD R4, R2.reuse, 0x2 ;  /* 0x0000000202047836 */ /* 0x040fe20000000000 */
[----:B------:R-:W-:Y:S01]  /*34f0*/  IADD3 R24, PT, PT, R2, 0x3, RZ ;  /* 0x0000000302187810 */ /* 0x000fe20007ffe0ff */
[----:B------:R-:W-:Y:S01]  /*3500*/  IMAD.IADD R22, R22, 0x1, R5 ;  /* 0x0000000116167824 */ /* 0x000fe200078e0205 */
[----:B------:R-:W-:Y:S01]  /*3510*/  LOP3.LUT R5, R28, 0x3, RZ, 0xc0, !PT ;  /* 0x000000031c057812 */ /* 0x000fe200078ec0ff */
[----:B------:R-:W-:Y:S01]  /*3520*/  IMAD.MOV.U32 R21, RZ, RZ, RZ ;  /* 0x000000ffff157224 */ /* 0x000fe200078e00ff */
[----:B------:R-:W-:Y:S01]  /*3530*/  PRMT R23, R29, 0x7610, R23 ;  /* 0x000076101d177816 */ /* 0x000fe20000000017 */
[----:B------:R-:W-:Y:S01]  /*3540*/  IMAD.HI.U32 R22, R22, -0x193d4bb7, RZ ;  /* 0xe6c2b44916167827 */ /* 0x000fe200078e00ff */
[----:B------:R-:W-:-:S02]  /*3550*/  LOP3.LUT R26, R5, 0x5, R26, 0x78, !PT ;  /* 0x00000005051a7812 */ /* 0x000fc400078e781a */
[C---:B------:R-:W-:Y:S02]  /*3560*/  LOP3.LUT R25, R5.reuse, 0x6, R4, 0x78, !PT ;  /* 0x0000000605197812 */ /* 0x040fe400078e7804 */
[----:B------:R-:W-:Y:S02]  /*3570*/  SHF.R.U32.HI R22, RZ, 0x7, R22 ;  /* 0x00000007ff167819 */ /* 0x000fe40000011616 */
[C---:B------:R-:W-:Y:S02]  /*3580*/  LOP3.LUT R27, R5.reuse, 0x4, R2, 0xf8, !PT ;  /* 0x00000004051b7812 */ /* 0x040fe400078ef802 */
[----:B------:R-:W-:Y:S01]  /*3590*/  LOP3.LUT R24, R5, 0x7, R24, 0x78, !PT ;  /* 0x0000000705187812 */ /* 0x000fe200078e7818 */
[----:B------:R-:W-:-:S07]  /*35a0*/  IMAD.MOV R22, RZ, RZ, -R22 ;  /* 0x000000ffff167224 */ /* 0x000fce00078e0a16 */
.L_x_66:
[----:B------:R-:W-:Y:S01]  /*35b0*/  VIADD R20, R20, 0x1 ;  /* 0x0000000114147836 */ /* 0x000fe20000000000 */
[----:B------:R-:W-:Y:S05]  /*35c0*/  YIELD ;  /* 0x0000000000007946 */ /* 0x000fea0003800000 */
[----:B--2---:R-:W-:Y:S01]  /*35d0*/  IMAD.SHL.U32 R7, R20, 0x8, RZ ;  /* 0x0000000814077824 */ /* 0x004fe200078e00ff */
[----:B------:R-:W-:Y:S01]  /*35e0*/  SHF.R.U32.HI R5, RZ, 0x1, R20 ;  /* 0x00000001ff057819 */ /* 0x000fe20000011614 */
[----:B------:R-:W-:Y:S01]  /*35f0*/  VIADD R22, R22, 0x1 ;  /* 0x0000000116167836 */ /* 0x000fe20000000000 */
[----:B------:R-:W-:Y:S02]  /*3600*/  SHF.R.U32.HI R40, RZ, 0x5, R29 ;  /* 0x00000005ff287819 */ /* 0x000fe4000001161d */
[----:B------:R-:W-:-:S02]  /*3610*/  LOP3.LUT R7, R7, 0x8, RZ, 0xc0, !PT ;  /* 0x0000000807077812 */ /* 0x000fc400078ec0ff */
[----:B------:R-:W-:Y:S02]  /*3620*/  LOP3.LUT R5, R5, 0x1, RZ, 0xc0, !PT ;  /* 0x0000000105057812 */ /* 0x000fe400078ec0ff */
[----:B------:R-:W-:Y:S01]  /*3630*/  ISETP.NE.AND P1, PT, R3, RZ, PT ;  /* 0x000000ff0300720c */ /* 0x000fe20003f25270 */
[----:B------:R-:W-:Y:S01]  /*3640*/  IMAD.IADD R2, R0, 0x1, R7 ;  /* 0x0000000100027824 */ /* 0x000fe200078e0207 */
[----:B------:R-:W-:Y:S01]  /*3650*/  ISETP.NE.AND P0, PT, R22, 0x1, PT ;  /* 0x000000011600780c */ /* 0x000fe20003f05270 */
[----:B------:R-:W-:Y:S01]  /*3660*/  IMAD.U32 R5, R5, -0x80000000, RZ ;  /* 0x8000000005057824 */ /* 0x000fe200078e00ff */
[----:B------:R-:W-:-:S03]  /*3670*/  LOP3.LUT R40, R40, 0x7fffff0, RZ, 0xc0, !PT ;  /* 0x07fffff028287812 */ /* 0x000fc600078ec0ff */
[----:B------:R-:W1:Y:S02]  /*3680*/  SYNCS.PHASECHK.TRANS64.TRYWAIT P2, [R2+URZ+0x31860], R5 ;  /* 0x03186005020075a7 */ /* 0x000e6400080411ff */
[----:B-1----:R-:W-:Y:S06]  /*3690*/  @!P2 BRA `(.L_x_44) ;  /* 0x0000002000a0a947 */ /* 0x002fec0003800000 */
.L_x_95:
[----:B------:R-:W-:Y:S01]  /*36a0*/  NOP ;  /* 0x0000000000007918 */ /* 0x000fe20000000000 */
[----:B------:R-:W-:Y:S02]  /*36b0*/  LOP3.LUT R38, R23, 0x1ff, RZ, 0xc0, !PT ;  /* 0x000001ff17267812 */ /* 0x000fe400078ec0ff */
[----:B------:R-:W-:Y:S02]  /*36c0*/  LOP3.LUT R4, R20, 0x1, RZ, 0xc0, !PT ;  /* 0x0000000114047812 */ /* 0x000fe400078ec0ff */
[----:B------:R-:W-:Y:S01]  /*36d0*/  VIADDMNMX.U32 R35, R31, -R40, 0x10, PT ;  /* 0x000000101f237446 */ /* 0x000fe20003800828 */
[----:B------:R-:W-:Y:S05]  /*36e0*/  @P1 BRA `(.L_x_45) ;  /* 0x0000000000041947 */ /* 0x000fea0003800000 */
[----:B------:R-:W-:-:S04]  /*36f0*/  DEPBAR.LE SB0, 0x1 ;  /* 0x000080400000791a */ /* 0x000fc80000000000 */
.L_x_45:
[----:B------:R-:W-:Y:S02]  /*3700*/  MOV R6, 0x3720 ;  /* 0x0000372000067802 */ /* 0x000fe40000000f00 */
[----:B-1----:R-:W-:Y:S05]  /*3710*/  CALL.REL.NOINC `($__internal_3_$__cuda_sm20_div_u16) ;  /* 0x0000002000bc7944 */ /* 0x002fea0003c00000 */
[----:B------:R-:W-:Y:S05]  /*3720*/  WARPSYNC.ALL ;  /* 0x0000000000007948 */ /* 0x000fea0003800000 */
[----:B------:R-:W-:Y:S01]  /*3730*/  NOP ;  /* 0x0000000000007918 */ /* 0x000fe20000000000 */
[----:B------:R-:W-:Y:S02]  /*3740*/  ISETP.NE.AND P1, PT, R3, RZ, PT ;  /* 0x000000ff0300720c */ /* 0x000fe40003f25270 */
[----:B------:R-:W-:Y:S01]  /*3750*/  R2UR UR7, R4 ;  /* 0x00000000040772ca */ /* 0x000fe200000e0000 */
[----:B------:R-:W-:Y:S01]  /*3760*/  BAR.SYNC.DEFER_BLOCKING 0x8, 0x80 ;  /* 0x0202000000007b1d */ /* 0x000fe20000010000 */
[----:B------:R-:W-:Y:S01]  /*3770*/  IMAD R37, R21, 0x2000, R30 ;  /* 0x0000200015257824 */ /* 0x000fe200078e021e */
[----:B------:R-:W-:-:S03]  /*3780*/  PRMT R39, R36, 0x9910, RZ ;  /* 0x0000991024277816 */ /* 0x000fc600000000ff */
[----:B------:R-:W-:-:S04]  /*3790*/  IMAD R37, R28, 0x80, R37 ;  /* 0x000000801c257824 */ /* 0x000fc800078e0225 */
[--C-:B------:R-:W-:Y:S02]  /*37a0*/  IMAD R33, R27, 0x10, R37.reuse ;  /* 0x000000101b217824 */ /* 0x100fe400078e0225 */
[----:B------:R-:W-:Y:S01]  /*37b0*/  IMAD R41, R26, 0x10, R37 ;  /* 0x000000101a297824 */ /* 0x000fe200078e0225 */
[----:B------:R-:W-:-:S03]  /*37c0*/  UIMAD UR7, UR7, 0xe0, URZ ;  /* 0x000000e0070778a4 */ /* 0x000fc6000f8e02ff */
[----:B------:R-:W-:-:S06]  /*37d0*/  IMAD.IADD R41, R0, 0x1, R41 ;  /* 0x0000000100297824 */ /* 0x000fcc00078e0229 */
[----:B------:R-:W1:Y:S01]  /*37e0*/  LDTM.x8 R12, tmem[UR7] ;  /* 0x00000007000c79ee */ /* 0x000e6200081c0000 */
[----:B------:R-:W-:Y:S01]  /*37f0*/  NOP ;  /* 0x0000000000007918 */ /* 0x000fe20000000000 */
[----:B-1----:R-:W1:Y:S01]  /*3800*/  LDTM.x8 R4, tmem[UR7+0x8] ;  /* 0x00000807000479ee */ /* 0x002e6200081c0000 */
[----:B------:R-:W-:Y:S02]  /*3810*/  F2FP.BF16.F32.PACK_AB R12, R13, R12 ;  /* 0x0000000c0d0c723e */ /* 0x000fe400000010ff */
[----:B------:R-:W-:Y:S02]  /*3820*/  F2FP.BF16.F32.PACK_AB R13, R15, R14 ;  /* 0x0000000e0f0d723e */ /* 0x000fe400000010ff */
[----:B------:R-:W-:Y:S01]  /*3830*/  F2FP.BF16.F32.PACK_AB R14, R17, R16 ;  /* 0x00000010110e723e */ /* 0x000fe200000010ff */
[----:B------:R-:W-:Y:S01]  /*3840*/  IMAD.IADD R16, R0, 0x1, R33 ;  /* 0x0000000100107824 */ /* 0x000fe200078e0221 */
[----:B------:R-:W-:Y:S02]  /*3850*/  F2FP.BF16.F32.PACK_AB R15, R19, R18 ;  /* 0x00000012130f723e */ /* 0x000fe400000010ff */
[----:B-1----:R-:W-:-:S02]  /*3860*/  F2FP.BF16.F32.PACK_AB R32, R5, R4 ;  /* 0x000000040520723e */ /* 0x002fc400000010ff */
[----:B------:R-:W-:Y:S01]  /*3870*/  PRMT R4, R35, 0x9910, RZ ;  /* 0x0000991023047816 */ /* 0x000fe200000000ff */
[----:B------:R1:W-:Y:S01]  /*3880*/  STS.128 [R16], R12 ;  /* 0x0000000c10007388 */ /* 0x0003e20000000c00 */
[----:B------:R-:W-:Y:S01]  /*3890*/  NOP ;  /* 0x0000000000007918 */ /* 0x000fe20000000000 */
[----:B------:R-:W-:Y:S02]  /*38a0*/  F2FP.BF16.F32.PACK_AB R33, R7, R6 ;  /* 0x000000060721723e */ /* 0x000fe400000010ff */
[----:B------:R-:W-:Y:S01]  /*38b0*/  F2FP.BF16.F32.PACK_AB R34, R9, R8 ;  /* 0x000000080922723e */ /* 0x000fe200000010ff */
[----:B------:R-:W-:Y:S01]  /*38c0*/  IMAD R39, R39, R4, RZ ;  /* 0x0000000427277224 */ /* 0x000fe200078e02ff */
[----:B------:R-:W-:-:S03]  /*38d0*/  F2FP.BF16.F32.PACK_AB R35, R11, R10 ;  /* 0x0000000a0b23723e */ /* 0x000fc600000010ff */
[----:B------:R-:W-:Y:S02]  /*38e0*/  IMAD.MOV R39, RZ, RZ, -R39 ;  /* 0x000000ffff277224 */ /* 0x000fe400078e0a27 */
[----:B------:R2:W-:Y:S03]  /*38f0*/  STS.128 [R41], R32 ;  /* 0x0000002029007388 */ /* 0x0005e60000000c00 */
[----:B------:R-:W-:-:S05]  /*3900*/  PRMT R39, R39, 0x7710, RZ ;  /* 0x0000771027277816 */ /* 0x000fca00000000ff */
[----:B------:R-:W-:-:S05]  /*3910*/  IMAD.IADD R39, R38, 0x1, R39 ;  /* 0x0000000126277824 */ /* 0x000fca00078e0227 */
[----:B------:R-:W-:-:S05]  /*3920*/  LOP3.LUT R39, R39, 0xffff, RZ, 0xc0, !PT ;  /* 0x0000ffff27277812 */ /* 0x000fca00078ec0ff */
[----:B------:R-:W-:Y:S01]  /*3930*/  IMAD.IADD R40, R40, 0x1, R39 ;  /* 0x0000000128287824 */ /* 0x000fe200078e0227 */
[----:B-1----:R-:W1:Y:S01]  /*3940*/  LDTM.x8 R12, tmem[UR7+0x10] ;  /* 0x00001007000c79ee */ /* 0x002e6200081c0000 */
[----:B------:R-:W-:Y:S01]  /*3950*/  NOP ;  /* 0x0000000000007918 */ /* 0x000fe20000000000 */
[----:B-1----:R-:W1:Y:S01]  /*3960*/  LDTM.x8 R4, tmem[UR7+0x18] ;  /* 0x00001807000479ee */ /* 0x002e6200081c0000 */
[----:B--2---:R-:W-:Y:S01]  /*3970*/  LOP3.LUT R32, R36, 0xffff, RZ, 0xc0, !PT ;  /* 0x0000ffff24207812 */ /* 0x004fe200078ec0ff */
[----:B------:R-:W-:-:S04]  /*3980*/  IMAD.SHL.U32 R33, R40, 0x80, RZ ;  /* 0x0000008028217824 */ /* 0x000fc800078e00ff */
[----:B------:R-:W-:Y:S01]  /*3990*/  IMAD R32, R32, 0xe0, RZ ;  /* 0x000000e020207824 */ /* 0x000fe200078e02ff */
[----:B------:R-:W-:Y:S02]  /*39a0*/  F2FP.BF16.F32.PACK_AB R12, R13, R12 ;  /* 0x0000000c0d0c723e */ /* 0x000fe400000010ff */
[----:B------:R-:W-:Y:S02]  /*39b0*/  F2FP.BF16.F32.PACK_AB R13, R15, R14 ;  /* 0x0000000e0f0d723e */ /* 0x000fe400000010ff */
[----:B------:R-:W-:Y:S01]  /*39c0*/  F2FP.BF16.F32.PACK_AB R14, R17, R16 ;  /* 0x00000010110e723e */ /* 0x000fe200000010ff */
[--C-:B------:R-:W-:Y:S01]  /*39d0*/  IMAD R17, R25, 0x10, R37.reuse ;  /* 0x0000001019117824 */ /* 0x100fe200078e0225 */
[----:B------:R-:W-:Y:S01]  /*39e0*/  F2FP.BF16.F32.PACK_AB R15, R19, R18 ;  /* 0x00000012130f723e */ /* 0x000fe200000010ff */
[----:B------:R-:W-:Y:S01]  /*39f0*/  IMAD R37, R24, 0x10, R37 ;  /* 0x0000001018257824 */ /* 0x000fe200078e0225 */
[----:B-1----:R-:W-:Y:S01]  /*3a00*/  F2FP.BF16.F32.PACK_AB R4, R5, R4 ;  /* 0x000000040504723e */ /* 0x002fe200000010ff */
[C---:B------:R-:W-:Y:S01]  /*3a10*/  IMAD.IADD R17, R0.reuse, 0x1, R17 ;  /* 0x0000000100117824 */ /* 0x040fe200078e0211 */
[----:B------:R-:W-:Y:S01]  /*3a20*/  F2FP.BF16.F32.PACK_AB R5, R7, R6 ;  /* 0x000000060705723e */ /* 0x000fe200000010ff */
[----:B------:R-:W-:Y:S01]  /*3a30*/  IMAD.IADD R37, R0, 0x1, R37 ;  /* 0x0000000100257824 */ /* 0x000fe200078e0225 */
[----:B------:R-:W-:-:S02]  /*3a40*/  F2FP.BF16.F32.PACK_AB R6, R9, R8 ;  /* 0x000000080906723e */ /* 0x000fc400000010ff */
[----:B------:R-:W-:Y:S01]  /*3a50*/  F2FP.BF16.F32.PACK_AB R7, R11, R10 ;  /* 0x0000000a0b07723e */ /* 0x000fe200000010ff */
[----:B------:R1:W-:Y:S01]  /*3a60*/  STS.128 [R17], R12 ;  /* 0x0000000c11007388 */ /* 0x0003e20000000c00 */
[----:B------:R-:W-:-:S03]  /*3a70*/  NOP ;  /* 0x0000000000007918 */ /* 0x000fc60000000000 */
[----:B------:R1:W-:Y:S01]  /*3a80*/  STS.128 [R37], R4 ;  /* 0x0000000425007388 */ /* 0x0003e20000000c00 */
[----:B------:R2:W-:Y:S06]  /*3a90*/  MEMBAR.ALL.CTA ;  /* 0x0000000000007992 */ /* 0x0005ec0000008000 */
[----:B--2---:R-:W2:Y:S02]  /*3aa0*/  FENCE.VIEW.ASYNC.S ;  /* 0x00000000000073c6 */ /* 0x004ea40000000000 */
[----:B--2---:R-:W-:Y:S06]  /*3ab0*/  BAR.SYNC.DEFER_BLOCKING 0x8, 0x80 ;  /* 0x0202000000007b1d */ /* 0x004fec0000010000 */
[----:B------:R-:W-:Y:S05]  /*3ac0*/  @P1 BRA `(.L_x_46) ;  /* 0x0000000000381947 */ /* 0x000fea0003800000 */
[----:B------:R-:W-:Y:S01]  /*3ad0*/  ELECT P2, URZ, PT ;  /* 0x0000000000ff782f */ /* 0x000fe20003840000 */
[----:B------:R-:W-:-:S12]  /*3ae0*/  BSSY.RECONVERGENT B0, `(.L_x_46) ;  /* 0x000000c000007945 */ /* 0x000fd80003800200 */
[----:B------:R-:W-:Y:S05]  /*3af0*/  @!P2 BRA `(.L_x_47) ;  /* 0x000000000028a947 */ /* 0x000fea0003800000 */
[----:B------:R-:W2:Y:S01]  /*3b00*/  LDCU.64 UR8, c[0x0][0x348] ;  /* 0x00006900ff0877ac */ /* 0x000ea20008000a00 */
[----:B------:R-:W-:Y:S02]  /*3b10*/  R2UR UR10, R21 ;  /* 0x00000000150a72ca */ /* 0x000fe400000e0000 */
[----:B------:R-:W-:Y:S02]  /*3b20*/  R2UR UR4, R0 ;  /* 0x00000000000472ca */ /* 0x000fe400000e0000 */
[----:B------:R-:W-:Y:S02]  /*3b30*/  R2UR UR5, R32 ;  /* 0x00000000200572ca */ /* 0x000fe400000e0000 */
[----:B------:R-:W-:-:S09]  /*3b40*/  R2UR UR6, R33 ;  /* 0x00000000210672ca */ /* 0x000fd200000e0000 */
[----:B------:R-:W-:Y:S02]  /*3b50*/  ULEA UR4, UR10, UR4, 0xd ;  /* 0x000000040a047291 */ /* 0x000fe4000f8e68ff */
[----:B--2---:R-:W-:-:S04]  /*3b60*/  UIADD3 UR8, UP0, UPT, UR8, 0x240, URZ ;  /* 0x0000024008087890 */ /* 0x004fc8000ff1e0ff */
[----:B------:R-:W-:-:S09]  /*3b70*/  UIADD3.X UR9, UPT, UPT, URZ, UR9, URZ, UP0, !UPT ;  /* 0x00000009ff097290 */ /* 0x000fd200087fe4ff */
[----:B------:R2:W-:Y:S02]  /*3b80*/  UTMASTG.2D [UR4], [UR8] ;  /* 0x00000004080073b5 */ /* 0x0005e40008008000 */
[----:B--2---:R0:W-:Y:S02]  /*3b90*/  UTMACMDFLUSH ;  /* 0x00000000000079b7 */ /* 0x0041e40000000000 */
.L_x_47:
[----:B------:R-:W-:Y:S05]  /*3ba0*/  BSYNC.RECONVERGENT B0 ;  /* 0x0000000000007941 */ /* 0x000fea0003800200 */
.L_x_46:
[----:B------:R-:W-:Y:S05]  /*3bb0*/  @P1 BRA `(.L_x_48) ;  /* 0x0000000000041947 */ /* 0x000fea0003800000 */
[----:B------:R-:W-:-:S04]  /*3bc0*/  DEPBAR.LE SB0, 0x1 ;  /* 0x000080400000791a */ /* 0x000fc80000000000 */
.L_x_48:
[----:B------:R-:W-:Y:S01]  /*3bd0*/  BAR.SYNC.DEFER_BLOCKING 0x8, 0x80 ;  /* 0x0202000000007b1d */ /* 0x000fe20000010000 */
[----:B------:R-:W-:-:S04]  /*3be0*/  LOP3.LUT R53, R21, 0x1, RZ, 0xc0, !PT ;  /* 0x0000000115357812 */ /* 0x000fc800078ec0ff */
[----:B------:R-:W-:Y:S01]  /*3bf0*/  LOP3.LUT R21, R53, 0x1, RZ, 0x3c, !PT ;  /* 0x0000000135157812 */ /* 0x000fe200078e3cff */
[----:B-1----:R-:W1:Y:S04]  /*3c00*/  LDTM.x8 R12, tmem[UR7+0x20] ;  /* 0x00002007000c79ee */ /* 0x002e6800081c0000 */
[C---:B------:R-:W-:Y:S02]  /*3c10*/  IMAD R35, R21.reuse, 0x2000, R30 ;  /* 0x0000200015237824 */ /* 0x040fe400078e021e */
[----:B------:R-:W-:Y:S02]  /*3c20*/  IMAD R50, R21, 0x2000, R0 ;  /* 0x0000200015327824 */ /* 0x000fe400078e0200 */
[----:B------:R-:W-:-:S04]  /*3c30*/  IMAD R34, R28, 0x80, R35 ;  /* 0x000000801c227824 */ /* 0x000fc800078e0223 */
[--C-:B------:R-:W-:Y:S02]  /*3c40*/  IMAD R37, R27, 0x10, R34.reuse ;  /* 0x000000101b257824 */ /* 0x100fe400078e0222 */
[--C-:B------:R-:W-:Y:S02]  /*3c50*/  IMAD R35, R26, 0x10, R34.reuse ;  /* 0x000000101a237824 */ /* 0x100fe400078e0222 */
[C---:B------:R-:W-:Y:S01]  /*3c60*/  IMAD.IADD R37, R0.reuse, 0x1, R37 ;  /* 0x0000000100257824 */ /* 0x040fe200078e0225 */
[----:B------:R-:W-:Y:S01]  /*3c70*/  NOP ;  /* 0x0000000000007918 */ /* 0x000fe20000000000 */
[----:B-1----:R-:W1:Y:S01]  /*3c80*/  LDTM.x8 R4, tmem[UR7+0x28] ;  /* 0x00002807000479ee */ /* 0x002e6200081c0000 */
[----:B------:R-:W-:Y:S02]  /*3c90*/  IMAD.IADD R35, R0, 0x1, R35 ;  /* 0x0000000100237824 */ /* 0x000fe400078e0223 */
[--C-:B------:R-:W-:Y:S02]  /*3ca0*/  IMAD R39, R25, 0x10, R34.reuse ;  /* 0x0000001019277824 */ /* 0x100fe400078e0222 */
[----:B------:R-:W-:Y:S01]  /*3cb0*/  IMAD R51, R24, 0x10, R34 ;  /* 0x0000001018337824 */ /* 0x000fe200078e0222 */
[----:B------:R-:W-:Y:S01]  /*3cc0*/  F2FP.BF16.F32.PACK_AB R44, R13, R12 ;  /* 0x0000000c0d2c723e */ /* 0x000fe200000010ff */
[C---:B------:R-:W-:Y:S01]  /*3cd0*/  IMAD.IADD R39, R0.reuse, 0x1, R39 ;  /* 0x0000000100277824 */ /* 0x040fe200078e0227 */
[----:B------:R-:W-:Y:S01]  /*3ce0*/  F2FP.BF16.F32.PACK_AB R45, R15, R14 ;  /* 0x0000000e0f2d723e */ /* 0x000fe200000010ff */
[----:B------:R-:W-:Y:S01]  /*3cf0*/  IMAD.IADD R51, R0, 0x1, R51 ;  /* 0x0000000100337824 */ /* 0x000fe200078e0233 */
[----:B------:R-:W-:-:S02]  /*3d00*/  F2FP.BF16.F32.PACK_AB R46, R17, R16 ;  /* 0x00000010112e723e */ /* 0x000fc400000010ff */
[----:B------:R-:W-:-:S05]  /*3d10*/  F2FP.BF16.F32.PACK_AB R47, R19, R18 ;  /* 0x00000012132f723e */ /* 0x000fca00000010ff */
[----:B------:R2:W-:Y:S01]  /*3d20*/  STS.128 [R37], R44 ;  /* 0x0000002c25007388 */ /* 0x0005e20000000c00 */
[----:B------:R-:W-:Y:S01]  /*3d30*/  NOP ;  /* 0x0000000000007918 */ /* 0x000fe20000000000 */
[----:B-1----:R-:W1:Y:S01]  /*3d40*/  LDTM.x8 R12, tmem[UR7+0x30] ;  /* 0x00003007000c79ee */ /* 0x002e6200081c0000 */
[----:B------:R-:W-:Y:S02]  /*3d50*/  F2FP.BF16.F32.PACK_AB R40, R5, R4 ;  /* 0x000000040528723e */ /* 0x000fe400000010ff */
[----:B------:R-:W-:Y:S02]  /*3d60*/  F2FP.BF16.F32.PACK_AB R41, R7, R6 ;  /* 0x000000060729723e */ /* 0x000fe400000010ff */
[----:B------:R-:W-:Y:S02]  /*3d70*/  F2FP.BF16.F32.PACK_AB R42, R9, R8 ;  /* 0x00000008092a723e */ /* 0x000fe400000010ff */
        /* <DEDUP_REMOVED lines=10> */
[----:B-1----:R-:W-:Y:S02]  /*3e20*/  F2FP.BF16.F32.PACK_AB R4, R5, R4 ;  /* 0x000000040504723e */ /* 0x002fe400000010ff */
[----:B------:R-:W-:Y:S02]  /*3e30*/  F2FP.BF16.F32.PACK_AB R5, R7, R6 ;  /* 0x000000060705723e */ /* 0x000fe400000010ff */
[----:B------:R-:W-:Y:S02]  /*3e40*/  F2FP.BF16.F32.PACK_AB R6, R9, R8 ;  /* 0x000000080906723e */ /* 0x000fe400000010ff */
[----:B------:R-:W-:-:S05]  /*3e50*/  F2FP.BF16.F32.PACK_AB R7, R11, R10 ;  /* 0x0000000a0b07723e */ /* 0x000fca00000010ff */
[----:B------:R2:W-:Y:S01]  /*3e60*/  STS.128 [R51], R4 ;  /* 0x0000000433007388 */ /* 0x0005e20000000c00 */
[----:B------:R1:W-:Y:S06]  /*3e70*/  MEMBAR.ALL.CTA ;  /* 0x0000000000007992 */ /* 0x0003ec0000008000 */
[----:B-1----:R-:W1:Y:S02]  /*3e80*/  FENCE.VIEW.ASYNC.S ;  /* 0x00000000000073c6 */ /* 0x002e640000000000 */
[----:B-1----:R-:W-:Y:S06]  /*3e90*/  BAR.SYNC.DEFER_BLOCKING 0x8, 0x80 ;  /* 0x0202000000007b1d */ /* 0x002fec0000010000 */
[----:B------:R-:W-:Y:S05]  /*3ea0*/  @P1 BRA `(.L_x_49) ;  /* 0x0000000000381947 */ /* 0x000fea0003800000 */
[----:B------:R-:W-:Y:S01]  /*3eb0*/  ELECT P2, URZ, PT ;  /* 0x0000000000ff782f */ /* 0x000fe20003840000 */
[----:B------:R-:W-:-:S12]  /*3ec0*/  BSSY.RECONVERGENT B0, `(.L_x_50) ;  /* 0x000000b000007945 */ /* 0x000fd80003800200 */
[----:B------:R-:W-:Y:S05]  /*3ed0*/  @!P2 BRA `(.L_x_51) ;  /* 0x000000000024a947 */ /* 0x000fea0003800000 */
[----:B------:R-:W1:Y:S01]  /*3ee0*/  LDCU.64 UR8, c[0x0][0x348] ;  /* 0x00006900ff0877ac */ /* 0x000e620008000a00 */
[----:B------:R-:W-:Y:S02]  /*3ef0*/  R2UR UR5, R32 ;  /* 0x00000000200572ca */ /* 0x000fe400000e0000 */
[----:B------:R-:W-:Y:S02]  /*3f00*/  R2UR UR4, R50 ;  /* 0x00000000320472ca */ /* 0x000fe400000e0000 */
[----:B------:R-:W-:-:S09]  /*3f10*/  R2UR UR6, R33 ;  /* 0x00000000210672ca */ /* 0x000fd200000e0000 */
[----:B------:R-:W-:Y:S02]  /*3f20*/  UIADD3 UR5, UPT, UPT, UR5, 0x20, URZ ;  /* 0x0000002005057890 */ /* 0x000fe4000fffe0ff */
[----:B-1----:R-:W-:-:S04]  /*3f30*/  UIADD3 UR8, UP0, UPT, UR8, 0x240, URZ ;  /* 0x0000024008087890 */ /* 0x002fc8000ff1e0ff */
[----:B------:R-:W-:-:S09]  /*3f40*/  UIADD3.X UR9, UPT, UPT, URZ, UR9, URZ, UP0, !UPT ;  /* 0x00000009ff097290 */ /* 0x000fd200087fe4ff */
[----:B------:R1:W-:Y:S02]  /*3f50*/  UTMASTG.2D [UR4], [UR8] ;  /* 0x00000004080073b5 */ /* 0x0003e40008008000 */
[----:B-1----:R0:W-:Y:S02]  /*3f60*/  UTMACMDFLUSH ;  /* 0x00000000000079b7 */ /* 0x0021e40000000000 */
.L_x_51:
[----:B------:R-:W-:Y:S05]  /*3f70*/  BSYNC.RECONVERGENT B0 ;  /* 0x0000000000007941 */ /* 0x000fea0003800200 */
.L_x_50:
[----:B------:R-:W-:-:S04]  /*3f80*/  DEPBAR.LE SB0, 0x1 ;  /* 0x000080400000791a */ /* 0x000fc80000000000 */
.L_x_49:
[----:B------:R-:W-:Y:S01]  /*3f90*/  BAR.SYNC.DEFER_BLOCKING 0x8, 0x80 ;  /* 0x0202000000007b1d */ /* 0x000fe20000010000 */
[C---:B--2---:R-:W-:Y:S02]  /*3fa0*/  IMAD R41, R53.reuse, 0x2000, R30 ;  /* 0x0000200035297824 */ /* 0x044fe400078e021e */
[----:B------:R-:W-:Y:S02]  /*3fb0*/  IMAD R48, R53, 0x2000, R0 ;  /* 0x0000200035307824 */ /* 0x000fe400078e0200 */
[----:B------:R-:W-:Y:S01]  /*3fc0*/  IMAD R38, R28, 0x80, R41 ;  /* 0x000000801c267824 */ /* 0x000fe200078e0229 */
[----:B------:R-:W1:Y:S03]  /*3fd0*/  LDTM.x8 R12, tmem[UR7+0x40] ;  /* 0x00004007000c79ee */ /* 0x000e6600081c0000 */
[----:B------:R-:W-:-:S04]  /*3fe0*/  IMAD R49, R24, 0x10, R38 ;  /* 0x0000001018317824 */ /* 0x000fc800078e0226 */
[C---:B------:R-:W-:Y:S01]  /*3ff0*/  IMAD.IADD R49, R0.reuse, 0x1, R49 ;  /* 0x0000000100317824 */ /* 0x040fe200078e0231 */
[----:B------:R-:W-:Y:S01]  /*4000*/  NOP ;  /* 0x0000000000007918 */ /* 0x000fe20000000000 */
[----:B-1----:R-:W1:Y:S01]  /*4010*/  LDTM.x8 R4, tmem[UR7+0x48] ;  /* 0x00004807000479ee */ /* 0x002e6200081c0000 */
[----:B------:R-:W-:Y:S01]  /*4020*/  F2FP.BF16.F32.PACK_AB R44, R13, R12 ;  /* 0x0000000c0d2c723e */ /* 0x000fe200000010ff */
[----:B------:R-:W-:Y:S01]  /*4030*/  IMAD R13, R27, 0x10, R38 ;  /* 0x000000101b0d7824 */ /* 0x000fe200078e0226 */
[----:B------:R-:W-:Y:S02]  /*4040*/  F2FP.BF16.F32.PACK_AB R45, R15, R14 ;  /* 0x0000000e0f2d723e */ /* 0x000fe400000010ff */
[----:B------:R-:W-:Y:S01]  /*4050*/  F2FP.BF16.F32.PACK_AB R46, R17, R16 ;  /* 0x00000010112e723e */ /* 0x000fe200000010ff */
[----:B------:R-:W-:Y:S01]  /*4060*/  IMAD.IADD R36, R0, 0x1, R13 ;  /* 0x0000000100247824 */ /* 0x000fe200078e020d */
[----:B------:R-:W-:-:S05]  /*4070*/  F2FP.BF16.F32.PACK_AB R47, R19, R18 ;  /* 0x00000012132f723e */ /* 0x000fca00000010ff */
[----:B------:R2:W-:Y:S01]  /*4080*/  STS.128 [R36], R44 ;  /* 0x0000002c24007388 */ /* 0x0005e20000000c00 */
        /* <DEDUP_REMOVED lines=11> */
[----:B------:R-:W-:Y:S02]  /*4140*/  F2FP.BF16.F32.PACK_AB R12, R13, R12 ;  /* 0x0000000c0d0c723e */ /* 0x000fe400000010ff */
[----:B------:R-:W-:Y:S02]  /*4150*/  F2FP.BF16.F32.PACK_AB R13, R15, R14 ;  /* 0x0000000e0f0d723e */ /* 0x000fe400000010ff */
[----:B------:R-:W-:Y:S01]  /*4160*/  F2FP.BF16.F32.PACK_AB R14, R17, R16 ;  /* 0x00000010110e723e */ /* 0x000fe200000010ff */
[----:B------:R-:W-:Y:S01]  /*4170*/  IMAD R17, R25, 0x10, R38 ;  /* 0x0000001019117824 */ /* 0x000fe200078e0226 */
[----:B------:R-:W-:-:S03]  /*4180*/  F2FP.BF16.F32.PACK_AB R15, R19, R18 ;  /* 0x00000012130f723e */ /* 0x000fc600000010ff */
[----:B------:R-:W-:-:S05]  /*4190*/  IMAD.IADD R38, R0, 0x1, R17 ;  /* 0x0000000100267824 */ /* 0x000fca00078e0211 */
        /* <DEDUP_REMOVED lines=23> */
.L_x_54:
[----:B------:R-:W-:Y:S05]  /*4310*/  BSYNC.RECONVERGENT B0 ;  /* 0x0000000000007941 */ /* 0x000fea0003800200 */
.L_x_53:
[----:B------:R-:W-:-:S04]  /*4320*/  DEPBAR.LE SB0, 0x1 ;  /* 0x000080400000791a */ /* 0x000fc80000000000 */
.L_x_52:
[----:B------:R-:W-:Y:S06]  /*4330*/  BAR.SYNC.DEFER_BLOCKING 0x8, 0x80 ;  /* 0x0202000000007b1d */ /* 0x000fec0000010000 */
[----:B--2---:R-:W1:Y:S01]  /*4340*/  LDTM.x8 R12, tmem[UR7+0x60] ;  /* 0x00006007000c79ee */ /* 0x004e6200081c0000 */
[----:B------:R-:W-:Y:S01]  /*4350*/  NOP ;  /* 0x0000000000007918 */ /* 0x000fe20000000000 */
[----:B-1----:R-:W1:Y:S01]  /*4360*/  LDTM.x8 R4, tmem[UR7+0x68] ;  /* 0x00006807000479ee */ /* 0x002e6200081c0000 */
[----:B------:R-:W-:Y:S02]  /*4370*/  F2FP.BF16.F32.PACK_AB R44, R13, R12 ;  /* 0x0000000c0d2c723e */ /* 0x000fe400000010ff */
[----:B------:R-:W-:-:S02]  /*4380*/  F2FP.BF16.F32.PACK_AB R45, R15, R14 ;  /* 0x0000000e0f2d723e */ /* 0x000fc400000010ff */
        /* <DEDUP_REMOVED lines=39> */
.L_x_57:
[----:B------:R-:W-:Y:S05]  /*4600*/  BSYNC.RECONVERGENT B0 ;  /* 0x0000000000007941 */ /* 0x000fea0003800200 */
.L_x_56:
[----:B------:R-:W-:-:S04]  /*4610*/  DEPBAR.LE SB0, 0x1 ;  /* 0x000080400000791a */ /* 0x000fc80000000000 */
.L_x_55:
        /* <DEDUP_REMOVED lines=45> */
.L_x_60:
[----:B------:R-:W-:Y:S05]  /*48f0*/  BSYNC.RECONVERGENT B0 ;  /* 0x0000000000007941 */ /* 0x000fea0003800200 */
.L_x_59:
[----:B------:R-:W-:-:S04]  /*4900*/  DEPBAR.LE SB0, 0x1 ;  /* 0x000080400000791a */ /* 0x000fc80000000000 */
.L_x_58:
        /* <DEDUP_REMOVED lines=45> */
.L_x_63:
[----:B------:R-:W-:Y:S05]  /*4be0*/  BSYNC.RECONVERGENT B0 ;  /* 0x0000000000007941 */ /* 0x000fea0003800200 */
.L_x_62:
[----:B------:R-:W-:-:S04]  /*4bf0*/  DEPBAR.LE SB0, 0x1 ;  /* 0x000080400000791a */ /* 0x000fc80000000000 */
.L_x_61:
[----:B------:R-:W-:Y:S01]  /*4c00*/  BAR.SYNC.DEFER_BLOCKING 0x8, 0x80 ;  /* 0x0202000000007b1d */ /* 0x000fe20000010000 */
[----:B------:R-:W-:-:S05]  /*4c10*/  VIADD R2, R2, 0x31870 ;  /* 0x0003187002027836 */ /* 0x000fca0000000000 */
[----:B------:R-:W-:Y:S01]  /*4c20*/  PRMT R2, RZ, 0x654, R2 ;  /* 0x00000654ff027816 */ /* 0x000fe20000000002 */
[----:B--2---:R-:W1:Y:S01]  /*4c30*/  LDTM.x8 R12, tmem[UR7+0xc0] ;  /* 0x0000c007000c79ee */ /* 0x004e6200081c0000 */
        /* <DEDUP_REMOVED lines=27> */
[----:B------:R-:W-:Y:S01]  /*4df0*/  NOP ;  /* 0x0000000000007918 */ /* 0x000fe20000000000 */
[----:B------:R2:W-:Y:S01]  /*4e00*/  SYNCS.ARRIVE.TRANS64.RED.A1T0 RZ, [R2+URZ], RZ ;  /* 0x000000ff02ff79a7 */ /* 0x0005e200081004ff */
        /* <DEDUP_REMOVED lines=16> */
.L_x_65:
[----:B------:R-:W-:Y:S05]  /*4f10*/  BSYNC.RECONVERGENT B0 ;  /* 0x0000000000007941 */ /* 0x000fea0003800200 */
.L_x_64:
[----:B------:R-:W-:Y:S02]  /*4f20*/  IADD3 R23, PT, PT, R23, 0x8e, RZ ;  /* 0x0000008e17177810 */ /* 0x000fe40007ffe0ff */
[----:B------:R-:W-:Y:S01]  /*4f30*/  IADD3 R29, PT, PT, R29, 0x8e, RZ ;  /* 0x0000008e1d1d7810 */ /* 0x000fe20007ffe0ff */
[----:B------:R-:W-:Y:S06]  /*4f40*/  @P0 BRA `(.L_x_66) ;  /* 0xffffffe400980947 */ /* 0x000fec000383ffff */
.L_x_43:
[----:B------:R-:W-:-:S13]  /*4f50*/  ISETP.NE.AND P0, PT, R3, 0x3, PT ;  /* 0x000000030300780c */ /* 0x000fda0003f05270 */
[----:B------:R-:W-:Y:S05]  /*4f60*/  @P0 EXIT ;  /* 0x000000000000094d */ /* 0x000fea0003800000 */
[----:B------:R-:W-:Y:S05]  /*4f70*/  WARPSYNC.ALL ;  /* 0x0000000000007948 */ /* 0x000fea0003800000 */
[----:B------:R-:W-:Y:S01]  /*4f80*/  NOP ;  /* 0x0000000000007918 */ /* 0x000fe20000000000 */
[----:B------:R-:W1:Y:S01]  /*4f90*/  S2UR UR5, SR_CgaCtaId ;  /* 0x00000000000579c3 */ /* 0x000e620000008800 */
[----:B------:R-:W-:Y:S02]  /*4fa0*/  UMOV UR4, 0x50 ;  /* 0x0000005000047882 */ /* 0x000fe40000000000 */
[----:B-1----:R-:W-:-:S09]  /*4fb0*/  ULEA UR5, UR5, UR4, 0x18 ;  /* 0x0000000405057291 */ /* 0x002fd2000f8ec0ff */
[----:B--2---:R-:W1:Y:S02]  /*4fc0*/  LDS R2, [UR5] ;  /* 0x00000005ff027984 */ /* 0x004e640008000800 */
[----:B-1----:R-:W-:-:S04]  /*4fd0*/  LOP3.LUT R0, R2, 0xffff, RZ, 0xc0, !PT ;  /* 0x0000ffff02007812 */ /* 0x002fc800078ec0ff */
[----:B------:R-:W-:-:S13]  /*4fe0*/  ISETP.NE.AND P0, PT, R0, 0xffff, PT ;  /* 0x0000ffff0000780c */ /* 0x000fda0003f05270 */
[----:B------:R-:W-:Y:S05]  /*4ff0*/  @P0 BRA `(.L_x_67) ;  /* 0x0000000000480947 */ /* 0x000fea0003800000 */
[----:B------:R-:W-:-:S04]  /*5000*/  SHF.R.U32.HI R0, RZ, 0x10, R2 ;  /* 0x00000010ff007819 */ /* 0x000fc80000011602 */
[----:B------:R-:W-:-:S04]  /*5010*/  LOP3.LUT R0, R0, 0x1, RZ, 0xc0, !PT ;  /* 0x0000000100007812 */ /* 0x000fc800078ec0ff */
[----:B------:R-:W-:-:S13]  /*5020*/  ISETP.NE.AND P0, PT, R0, 0x1, PT ;  /* 0x000000010000780c */ /* 0x000fda0003f05270 */
[----:B------:R-:W-:Y:S05]  /*5030*/  @P0 BRA `(.L_x_68) ;  /* 0x00000000002c0947 */ /* 0x000fea0003800000 */
[----:B------:R-:W1:Y:S01]  /*5040*/  S2R R0, SR_LANEID ;  /* 0x0000000000007919 */ /* 0x000e620000000000 */
[----:B------:R-:W-:Y:S01]  /*5050*/  IMAD.MOV.U32 R2, RZ, RZ, -0x20000 ;  /* 0xfffe0000ff027424 */ /* 0x000fe200078e00ff */
[----:B------:R-:W-:Y:S02]  /*5060*/  VOTEU.ANY UR6, UPT, PT ;  /* 0x0000000000067886 */ /* 0x000fe400038e0100 */
[----:B------:R-:W-:Y:S01]  /*5070*/  UFLO.U32 UR6, UR6 ;  /* 0x00000006000672bd */ /* 0x000fe200080e0000 */
[----:B------:R-:W2:Y:S05]  /*5080*/  REDUX UR4, R2 ;  /* 0x00000000020473c4 */ /* 0x000eaa0000000000 */
[----:B-1----:R-:W-:-:S02]  /*5090*/  ISETP.EQ.U32.AND P0, PT, R0, UR6, PT ;  /* 0x0000000600007c0c */ /* 0x002fc4000bf02070 */
[----:B--2---:R-:W-:Y:S01]  /*50a0*/  MOV R0, UR4 ;  /* 0x0000000400007c02 */ /* 0x004fe20008000f00 */
[----:B------:R-:W-:-:S05]  /*50b0*/  UMOV UR4, 0xfffe0000 ;  /* 0xfffe000000047882 */ /* 0x000fca0000000000 */
[----:B------:R1:W-:Y:S05]  /*50c0*/  UTCATOMSWS.AND URZ, UR4 ;  /* 0x0000000400ff79e3 */ /* 0x0003ea0008000000 */
[----:B------:R1:W-:Y:S01]  /*50d0*/  @P0 ATOMS.AND RZ, [UR5], R0 ;  /* 0x00000000ffff098c */ /* 0x0003e2000a800005 */
[----:B------:R-:W-:Y:S05]  /*50e0*/  BRA `(.L_x_69) ;  /* 0x0000000000147947 */ /* 0x000fea0003800000 */
.L_x_68:
[----:B------:R-:W-:Y:S02]  /*50f0*/  MOV R2, 0x5110 ;  /* 0x0000511000027802 */ /* 0x000fe40000000f00 */
[----:B------:R-:W-:Y:S05]  /*5100*/  CALL.REL.NOINC `($__internal_0_$__cuda_sm10x_tcgen05_guardrail_trap_col_being_dealloced_not_returned_by_alloc) ;  /* 0x00000008001c7944 */ /* 0x000fea0003c00000 */
[----:B------:R-:W-:Y:S05]  /*5110*/  BRA `(.L_x_69) ;  /* 0x0000000000087947 */ /* 0x000fea0003800000 */
.L_x_67:
[----:B------:R-:W-:Y:S02]  /*5120*/  MOV R2, 0x5140 ;  /* 0x0000514000027802 */ /* 0x000fe40000000f00 */
[----:B------:R-:W-:Y:S05]  /*5130*/  CALL.REL.NOINC `($__internal_2_$__cuda_sm10x_tcgen05_guardrail_trap_unallocated_columns_being_dealloced) ;  /* 0x0000000800287944 */ /* 0x000fea0003c00000 */
.L_x_69:
[----:B------:R-:W-:Y:S01]  /*5140*/  NOP ;  /* 0x0000000000007918 */ /* 0x000fe20000000000 */
[----:B-1----:R-:W-:Y:S05]  /*5150*/  EXIT ;  /* 0x000000000000794d */ /* 0x002fea0003800000 */
.L_x_14:
[----:B------:R-:W-:-:S07]  /*5160*/  MOV R4, R5 ;  /* 0x0000000500047202 */ /* 0x000fce0000000f00 */
.L_x_70:
[----:B-1----:R1:W2:Y:S02]  /*5170*/  SYNCS.PHASECHK.TRANS64.TRYWAIT P0, [R2+URZ+0x31800], R5 ;  /* 0x03180005020075a7 */ /* 0x0022a400080011ff */
[----:B--2---:R-:W-:Y:S05]  /*5180*/  @!P0 NANOSLEEP.SYNCS 0x989680 ;  /* 0x009896800000895d */ /* 0x004fea0003900000 */
[----:B------:R-:W2:Y:S02]  /*5190*/  @!P0 SYNCS.PHASECHK.TRANS64 P0, [R2+URZ+0x31800], R5 ;  /* 0x03180005020085a7 */ /* 0x000ea400080010ff */
[----:B--2---:R-:W-:Y:S05]  /*51a0*/  @!P0 BRA `(.L_x_70) ;  /* 0xfffffffc00f08947 */ /* 0x004fea000383ffff */
[----:B------:R-:W-:Y:S05]  /*51b0*/  BRA `(.L_x_71) ;  /* 0xffffffb800207947 */ /* 0x000fea000383ffff */
.L_x_18:
[----:B------:R-:W-:Y:S02]  /*51c0*/  MOV R10, UR10 ;  /* 0x0000000a000a7c02 */ /* 0x000fe40008000f00 */
[----:B------:R-:W-:Y:S02]  /*51d0*/  MOV R11, UR10 ;  /* 0x0000000a000b7c02 */ /* 0x000fe40008000f00 */
[----:B------:R-:W-:-:S07]  /*51e0*/  MOV R0, UR9 ;  /* 0x0000000900007c02 */ /* 0x000fce0008000f00 */
.L_x_72:
[----:B-1----:R1:W2:Y:S02]  /*51f0*/  SYNCS.PHASECHK.TRANS64.TRYWAIT P0, [R0+URZ+0x31870], R11 ;  /* 0x0318700b000075a7 */ /* 0x0022a400080011ff */
[----:B--2---:R-:W-:Y:S05]  /*5200*/  @!P0 NANOSLEEP.SYNCS 0x989680 ;  /* 0x009896800000895d */ /* 0x004fea0003900000 */
[----:B------:R-:W2:Y:S02]  /*5210*/  @!P0 SYNCS.PHASECHK.TRANS64 P0, [R0+URZ+0x31870], R11 ;  /* 0x0318700b000085a7 */ /* 0x000ea400080010ff */
[----:B--2---:R-:W-:Y:S05]  /*5220*/  @!P0 BRA `(.L_x_72) ;  /* 0xfffffffc00f08947 */ /* 0x004fea000383ffff */
[----:B------:R-:W-:Y:S05]  /*5230*/  BRA `(.L_x_73) ;  /* 0xffffffbc00b07947 */ /* 0x000fea000383ffff */
.L_x_19:
[----:B------:R-:W-:Y:S02]  /*5240*/  MOV R2, UR13 ;  /* 0x0000000d00027c02 */ /* 0x000fe40008000f00 */
[----:B------:R-:W-:Y:S07]  /*5250*/  MOV R10, R11 ;  /* 0x0000000b000a7202 */ /* 0x000fee0000000f00 */
.L_x_74:
[----:B-1----:R1:W2:Y:S02]  /*5260*/  SYNCS.PHASECHK.TRANS64.TRYWAIT P0, [R2+URZ+0x31840], R11 ;  /* 0x0318400b020075a7 */ /* 0x0022a400080011ff */
[----:B--2---:R-:W-:Y:S05]  /*5270*/  @!P0 NANOSLEEP.SYNCS 0x989680 ;  /* 0x009896800000895d */ /* 0x004fea0003900000 */
[----:B------:R-:W2:Y:S02]  /*5280*/  @!P0 SYNCS.PHASECHK.TRANS64 P0, [R2+URZ+0x31840], R11 ;  /* 0x0318400b020085a7 */ /* 0x000ea400080010ff */
[----:B--2---:R-:W-:Y:S05]  /*5290*/  @!P0 BRA `(.L_x_74) ;  /* 0xfffffffc00f08947 */ /* 0x004fea000383ffff */
[----:B------:R-:W-:Y:S05]  /*52a0*/  BRA `(.L_x_75) ;  /* 0xffffffbc00bc7947 */ /* 0x000fea000383ffff */
.L_x_21:
[----:B------:R-:W-:Y:S02]  /*52b0*/  MOV R0, UR9 ;  /* 0x0000000900007c02 */ /* 0x000fe40008000f00 */
[----:B------:R-:W-:Y:S07]  /*52c0*/  MOV R12, R13 ;  /* 0x0000000d000c7202 */ /* 0x000fee0000000f00 */
.L_x_76:
[----:B-1----:R1:W2:Y:S02]  /*52d0*/  SYNCS.PHASECHK.TRANS64.TRYWAIT P0, [R0+URZ+0x31840], R13 ;  /* 0x0318400d000075a7 */ /* 0x0022a400080011ff */
[----:B--2---:R-:W-:Y:S05]  /*52e0*/  @!P0 NANOSLEEP.SYNCS 0x989680 ;  /* 0x009896800000895d */ /* 0x004fea0003900000 */
[----:B------:R-:W2:Y:S02]  /*52f0*/  @!P0 SYNCS.PHASECHK.TRANS64 P0, [R0+URZ+0x31840], R13 ;  /* 0x0318400d000085a7 */ /* 0x000ea400080010ff */
[----:B--2---:R-:W-:Y:S05]  /*5300*/  @!P0 BRA `(.L_x_76) ;  /* 0xfffffffc00f08947 */ /* 0x004fea000383ffff */
[----:B------:R-:W-:Y:S05]  /*5310*/  BRA `(.L_x_77) ;  /* 0xffffffc000947947 */ /* 0x000fea000383ffff */
.L_x_25:
[----:B------:R-:W-:Y:S01]  /*5320*/  HFMA2 R12, -RZ, RZ, -0.0 , 0 ;  /* 0x80000000ff0c7431 */ /* 0x000fe200000001ff */
[----:B-1----:R-:W-:-:S04]  /*5330*/  MOV R13, 0x80000000 ;  /* 0x80000000000d7802 */ /* 0x002fc80000000f00 */
[----:B------:R1:W2:Y:S03]  /*5340*/  SYNCS.PHASECHK.TRANS64.TRYWAIT P0, [R0+URZ+0x31820], R13 ;  /* 0x0318200d000075a7 */ /* 0x0002a600080011ff */
[----:B--2---:R-:W-:Y:S05]  /*5350*/  @!P0 NANOSLEEP.SYNCS 0x989680 ;  /* 0x009896800000895d */ /* 0x004fea0003900000 */
[----:B------:R-:W2:Y:S02]  /*5360*/  @!P0 SYNCS.PHASECHK.TRANS64 P0, [R0+URZ+0x31820], R13 ;  /* 0x0318200d000085a7 */ /* 0x000ea400080010ff */
[----:B--2---:R-:W-:Y:S05]  /*5370*/  @!P0 BRA `(.L_x_25) ;  /* 0xfffffffc00e88947 */ /* 0x004fea000383ffff */
[----:B------:R-:W-:Y:S05]  /*5380*/  BRA `(.L_x_78) ;  /* 0xffffffc800247947 */ /* 0x000fea000383ffff */
.L_x_26:
[----:B------:R-:W-:Y:S01]  /*5390*/  HFMA2 R12, -RZ, RZ, -0.0 , 0 ;  /* 0x80000000ff0c7431 */ /* 0x000fe200000001ff */
[----:B-1----:R-:W-:-:S04]  /*53a0*/  MOV R13, 0x80000000 ;  /* 0x80000000000d7802 */ /* 0x002fc80000000f00 */
[----:B------:R1:W2:Y:S03]  /*53b0*/  SYNCS.PHASECHK.TRANS64.TRYWAIT P0, [R0+URZ+0x31828], R13 ;  /* 0x0318280d000075a7 */ /* 0x0002a600080011ff */
[----:B--2---:R-:W-:Y:S05]  /*53c0*/  @!P0 NANOSLEEP.SYNCS 0x989680 ;  /* 0x009896800000895d */ /* 0x004fea0003900000 */
[----:B------:R-:W2:Y:S02]  /*53d0*/  @!P0 SYNCS.PHASECHK.TRANS64 P0, [R0+URZ+0x31828], R13 ;  /* 0x0318280d000085a7 */ /* 0x000ea400080010ff */
[----:B--2---:R-:W-:Y:S05]  /*53e0*/  @!P0 BRA `(.L_x_26) ;  /* 0xfffffffc00e88947 */ /* 0x004fea000383ffff */
[----:B------:R-:W-:Y:S05]  /*53f0*/  BRA `(.L_x_79) ;  /* 0xffffffc8009c7947 */ /* 0x000fea000383ffff */
.L_x_27:
[----:B------:R-:W-:Y:S01]  /*5400*/  HFMA2 R12, -RZ, RZ, -0.0 , 0 ;  /* 0x80000000ff0c7431 */ /* 0x000fe200000001ff */
[----:B-1----:R-:W-:-:S04]  /*5410*/  MOV R13, 0x80000000 ;  /* 0x80000000000d7802 */ /* 0x002fc80000000f00 */
[----:B------:R1:W2:Y:S03]  /*5420*/  SYNCS.PHASECHK.TRANS64.TRYWAIT P0, [R0+URZ+0x31830], R13 ;  /* 0x0318300d000075a7 */ /* 0x0002a600080011ff */
[----:B--2---:R-:W-:Y:S05]  /*5430*/  @!P0 NANOSLEEP.SYNCS 0x989680 ;  /* 0x009896800000895d */ /* 0x004fea0003900000 */
[----:B------:R-:W2:Y:S02]  /*5440*/  @!P0 SYNCS.PHASECHK.TRANS64 P0, [R0+URZ+0x31830], R13 ;  /* 0x0318300d000085a7 */ /* 0x000ea400080010ff */
[----:B--2---:R-:W-:Y:S05]  /*5450*/  @!P0 BRA `(.L_x_27) ;  /* 0xfffffffc00e88947 */ /* 0x004fea000383ffff */
[----:B------:R-:W-:Y:S05]  /*5460*/  BRA `(.L_x_80) ;  /* 0xffffffc800dc7947 */ /* 0x000fea000383ffff */
.L_x_28:
[----:B------:R-:W-:Y:S01]  /*5470*/  HFMA2 R26, -RZ, RZ, -0.0 , 0 ;  /* 0x80000000ff1a7431 */ /* 0x000fe200000001ff */
[----:B-1----:R-:W-:-:S04]  /*5480*/  MOV R27, 0x80000000 ;  /* 0x80000000001b7802 */ /* 0x002fc80000000f00 */
[----:B------:R1:W2:Y:S03]  /*5490*/  SYNCS.PHASECHK.TRANS64.TRYWAIT P0, [R0+URZ+0x31838], R27 ;  /* 0x0318381b000075a7 */ /* 0x0002a600080011ff */
[----:B--2---:R-:W-:Y:S05]  /*54a0*/  @!P0 NANOSLEEP.SYNCS 0x989680 ;  /* 0x009896800000895d */ /* 0x004fea0003900000 */
[----:B------:R-:W2:Y:S02]  /*54b0*/  @!P0 SYNCS.PHASECHK.TRANS64 P0, [R0+URZ+0x31838], R27 ;  /* 0x0318381b000085a7 */ /* 0x000ea400080010ff */
[----:B--2---:R-:W-:Y:S05]  /*54c0*/  @!P0 BRA `(.L_x_28) ;  /* 0xfffffffc00e88947 */ /* 0x004fea000383ffff */
[----:B------:R-:W-:Y:S05]  /*54d0*/  BRA `(.L_x_81) ;  /* 0xffffffcc00187947 */ /* 0x000fea000383ffff */
.L_x_29:
[----:B--2---:R2:W3:Y:S02]  /*54e0*/  SYNCS.PHASECHK.TRANS64.TRYWAIT P0, [R0+URZ+0x31820], RZ ;  /* 0x031820ff000075a7 */ /* 0x0044e400080011ff */
[----:B---3--:R-:W-:Y:S05]  /*54f0*/  @!P0 NANOSLEEP.SYNCS 0x989680 ;  /* 0x009896800000895d */ /* 0x008fea0003900000 */
[----:B------:R-:W3:Y:S02]  /*5500*/  @!P0 SYNCS.PHASECHK.TRANS64 P0, [R0+URZ+0x31820], RZ ;  /* 0x031820ff000085a7 */ /* 0x000ee400080010ff */
[----:B---3--:R-:W-:Y:S05]  /*5510*/  @!P0 BRA `(.L_x_29) ;  /* 0xfffffffc00f08947 */ /* 0x008fea000383ffff */
[----:B------:R-:W-:Y:S05]  /*5520*/  BRA `(.L_x_82) ;  /* 0xffffffcc00507947 */ /* 0x000fea000383ffff */
.L_x_30:
[----:B---3--:R3:W4:Y:S02]  /*5530*/  SYNCS.PHASECHK.TRANS64.TRYWAIT P0, [R0+URZ+0x31828], RZ ;  /* 0x031828ff000075a7 */ /* 0x00872400080011ff */
[----:B----4-:R-:W-:Y:S05]  /*5540*/  @!P0 NANOSLEEP.SYNCS 0x989680 ;  /* 0x009896800000895d */ /* 0x010fea0003900000 */
[----:B------:R-:W4:Y:S02]  /*5550*/  @!P0 SYNCS.PHASECHK.TRANS64 P0, [R0+URZ+0x31828], RZ ;  /* 0x031828ff000085a7 */ /* 0x000f2400080010ff */
[----:B----4-:R-:W-:Y:S05]  /*5560*/  @!P0 BRA `(.L_x_30) ;  /* 0xfffffffc00f08947 */ /* 0x010fea000383ffff */
[----:B------:R-:W-:Y:S05]  /*5570*/  BRA `(.L_x_83) ;  /* 0xffffffcc00c07947 */ /* 0x000fea000383ffff */
.L_x_31:
[----:B----4-:R4:W5:Y:S02]  /*5580*/  SYNCS.PHASECHK.TRANS64.TRYWAIT P0, [R0+URZ+0x31830], RZ ;  /* 0x031830ff000075a7 */ /* 0x01096400080011ff */
[----:B-----5:R-:W-:Y:S05]  /*5590*/  @!P0 NANOSLEEP.SYNCS 0x989680 ;  /* 0x009896800000895d */ /* 0x020fea0003900000 */
[----:B------:R-:W5:Y:S02]  /*55a0*/  @!P0 SYNCS.PHASECHK.TRANS64 P0, [R0+URZ+0x31830], RZ ;  /* 0x031830ff000085a7 */ /* 0x000f6400080010ff */
[----:B-----5:R-:W-:Y:S05]  /*55b0*/  @!P0 BRA `(.L_x_31) ;  /* 0xfffffffc00f08947 */ /* 0x020fea000383ffff */
[----:B------:R-:W-:Y:S05]  /*55c0*/  BRA `(.L_x_84) ;  /* 0xffffffcc00f87947 */ /* 0x000fea000383ffff */
.L_x_32:
[----:B-1----:R1:W5:Y:S02]  /*55d0*/  SYNCS.PHASECHK.TRANS64.TRYWAIT P0, [R0+URZ+0x31838], RZ ;  /* 0x031838ff000075a7 */ /* 0x00236400080011ff */
[----:B-----5:R-:W-:Y:S05]  /*55e0*/  @!P0 NANOSLEEP.SYNCS 0x989680 ;  /* 0x009896800000895d */ /* 0x020fea0003900000 */
[----:B------:R-:W5:Y:S02]  /*55f0*/  @!P0 SYNCS.PHASECHK.TRANS64 P0, [R0+URZ+0x31838], RZ ;  /* 0x031838ff000085a7 */ /* 0x000f6400080010ff */
[----:B-----5:R-:W-:Y:S05]  /*5600*/  @!P0 BRA `(.L_x_32) ;  /* 0xfffffffc00f08947 */ /* 0x020fea000383ffff */
[----:B------:R-:W-:Y:S05]  /*5610*/  BRA `(.L_x_85) ;  /* 0xffffffd000307947 */ /* 0x000fea000383ffff */
.L_x_33:
[----:B------:R-:W-:Y:S01]  /*5620*/  HFMA2 R26, -RZ, RZ, -0.0 , 0 ;  /* 0x80000000ff1a7431 */ /* 0x000fe200000001ff */
[----:B-1----:R-:W-:-:S04]  /*5630*/  MOV R27, 0x80000000 ;  /* 0x80000000001b7802 */ /* 0x002fc80000000f00 */
[----:B------:R1:W5:Y:S03]  /*5640*/  SYNCS.PHASECHK.TRANS64.TRYWAIT P0, [R0+URZ+0x31820], R27 ;  /* 0x0318201b000075a7 */ /* 0x00036600080011ff */
[----:B-----5:R-:W-:Y:S05]  /*5650*/  @!P0 NANOSLEEP.SYNCS 0x989680 ;  /* 0x009896800000895d */ /* 0x020fea0003900000 */
[----:B------:R-:W5:Y:S02]  /*5660*/  @!P0 SYNCS.PHASECHK.TRANS64 P0, [R0+URZ+0x31820], R27 ;  /* 0x0318201b000085a7 */ /* 0x000f6400080010ff */
[----:B-----5:R-:W-:Y:S05]  /*5670*/  @!P0 BRA `(.L_x_33) ;  /* 0xfffffffc00e88947 */ /* 0x020fea000383ffff */
[----:B------:R-:W-:Y:S05]  /*5680*/  BRA `(.L_x_86) ;  /* 0xffffffd000607947 */ /* 0x000fea000383ffff */
.L_x_34:
[----:B------:R-:W-:Y:S01]  /*5690*/  HFMA2 R26, -RZ, RZ, -0.0 , 0 ;  /* 0x80000000ff1a7431 */ /* 0x000fe200000001ff */
[----:B-1----:R-:W-:-:S04]  /*56a0*/  MOV R27, 0x80000000 ;  /* 0x80000000001b7802 */ /* 0x002fc80000000f00 */
[----:B------:R1:W5:Y:S03]  /*56b0*/  SYNCS.PHASECHK.TRANS64.TRYWAIT P0, [R0+URZ+0x31828], R27 ;  /* 0x0318281b000075a7 */ /* 0x00036600080011ff */
[----:B-----5:R-:W-:Y:S05]  /*56c0*/  @!P0 NANOSLEEP.SYNCS 0x989680 ;  /* 0x009896800000895d */ /* 0x020fea0003900000 */
[----:B------:R-:W5:Y:S02]  /*56d0*/  @!P0 SYNCS.PHASECHK.TRANS64 P0, [R0+URZ+0x31828], R27 ;  /* 0x0318281b000085a7 */ /* 0x000f6400080010ff */
[----:B-----5:R-:W-:Y:S05]  /*56e0*/  @!P0 BRA `(.L_x_34) ;  /* 0xfffffffc00e88947 */ /* 0x020fea000383ffff */
[----:B------:R-:W-:Y:S05]  /*56f0*/  BRA `(.L_x_87) ;  /* 0xffffffd000c87947 */ /* 0x000fea000383ffff */
.L_x_35:
[----:B------:R-:W-:Y:S01]  /*5700*/  HFMA2 R26, -RZ, RZ, -0.0 , 0 ;  /* 0x80000000ff1a7431 */ /* 0x000fe200000001ff */
[----:B-1----:R-:W-:-:S04]  /*5710*/  MOV R27, 0x80000000 ;  /* 0x80000000001b7802 */ /* 0x002fc80000000f00 */
[----:B------:R1:W5:Y:S03]  /*5720*/  SYNCS.PHASECHK.TRANS64.TRYWAIT P0, [R0+URZ+0x31830], R27 ;  /* 0x0318301b000075a7 */ /* 0x00036600080011ff */
[----:B-----5:R-:W-:Y:S05]  /*5730*/  @!P0 NANOSLEEP.SYNCS 0x989680 ;  /* 0x009896800000895d */ /* 0x020fea0003900000 */
[----:B------:R-:W5:Y:S02]  /*5740*/  @!P0 SYNCS.PHASECHK.TRANS64 P0, [R0+URZ+0x31830], R27 ;  /* 0x0318301b000085a7 */ /* 0x000f6400080010ff */
[----:B-----5:R-:W-:Y:S05]  /*5750*/  @!P0 BRA `(.L_x_35) ;  /* 0xfffffffc00e88947 */ /* 0x020fea000383ffff */
[----:B------:R-:W-:Y:S05]  /*5760*/  BRA `(.L_x_88) ;  /* 0xffffffd000f87947 */ /* 0x000fea000383ffff */
.L_x_36:
[----:B------:R-:W-:Y:S01]  /*5770*/  HFMA2 R26, -RZ, RZ, -0.0 , 0 ;  /* 0x80000000ff1a7431 */ /* 0x000fe200000001ff */
[----:B-1----:R-:W-:-:S04]  /*5780*/  MOV R27, 0x80000000 ;  /* 0x80000000001b7802 */ /* 0x002fc80000000f00 */
[----:B------:R1:W5:Y:S03]  /*5790*/  SYNCS.PHASECHK.TRANS64.TRYWAIT P0, [R0+URZ+0x31838], R27 ;  /* 0x0318381b000075a7 */ /* 0x00036600080011ff */
[----:B-----5:R-:W-:Y:S05]  /*57a0*/  @!P0 NANOSLEEP.SYNCS 0x989680 ;  /* 0x009896800000895d */ /* 0x020fea0003900000 */
[----:B------:R-:W5:Y:S02]  /*57b0*/  @!P0 SYNCS.PHASECHK.TRANS64 P0, [R0+URZ+0x31838], R27 ;  /* 0x0318381b000085a7 */ /* 0x000f6400080010ff */
[----:B-----5:R-:W-:Y:S05]  /*57c0*/  @!P0 BRA `(.L_x_36) ;  /* 0xfffffffc00e88947 */ /* 0x020fea000383ffff */
[----:B------:R-:W-:Y:S05]  /*57d0*/  BRA `(.L_x_89) ;  /* 0xffffffd400287947 */ /* 0x000fea000383ffff */
.L_x_37:
[----:B-1----:R1:W5:Y:S02]  /*57e0*/  SYNCS.PHASECHK.TRANS64.TRYWAIT P0, [R0+URZ+0x31820], RZ ;  /* 0x031820ff000075a7 */ /* 0x00236400080011ff */
[----:B-----5:R-:W-:Y:S05]  /*57f0*/  @!P0 NANOSLEEP.SYNCS 0x989680 ;  /* 0x009896800000895d */ /* 0x020fea0003900000 */
[----:B------:R-:W5:Y:S02]  /*5800*/  @!P0 SYNCS.PHASECHK.TRANS64 P0, [R0+URZ+0x31820], RZ ;  /* 0x031820ff000085a7 */ /* 0x000f6400080010ff */
[----:B-----5:R-:W-:Y:S05]  /*5810*/  @!P0 BRA `(.L_x_37) ;  /* 0xfffffffc00f08947 */ /* 0x020fea000383ffff */
[----:B------:R-:W-:Y:S05]  /*5820*/  BRA `(.L_x_90) ;  /* 0xffffffd400607947 */ /* 0x000fea000383ffff */
.L_x_38:
[----:B-1----:R1:W5:Y:S02]  /*5830*/  SYNCS.PHASECHK.TRANS64.TRYWAIT P0, [R0+URZ+0x31828], RZ ;  /* 0x031828ff000075a7 */ /* 0x00236400080011ff */
[----:B-----5:R-:W-:Y:S05]  /*5840*/  @!P0 NANOSLEEP.SYNCS 0x989680 ;  /* 0x009896800000895d */ /* 0x020fea0003900000 */
[----:B------:R-:W5:Y:S02]  /*5850*/  @!P0 SYNCS.PHASECHK.TRANS64 P0, [R0+URZ+0x31828], RZ ;  /* 0x031828ff000085a7 */ /* 0x000f6400080010ff */
[----:B-----5:R-:W-:Y:S05]  /*5860*/  @!P0 BRA `(.L_x_38) ;  /* 0xfffffffc00f08947 */ /* 0x020fea000383ffff */
[----:B------:R-:W-:Y:S05]  /*5870*/  BRA `(.L_x_91) ;  /* 0xffffffd400d07947 */ /* 0x000fea000383ffff */
.L_x_39:
[----:B-1----:R1:W5:Y:S02]  /*5880*/  SYNCS.PHASECHK.TRANS64.TRYWAIT P0, [R0+URZ+0x31830], RZ ;  /* 0x031830ff000075a7 */ /* 0x00236400080011ff */
[----:B-----5:R-:W-:Y:S05]  /*5890*/  @!P0 NANOSLEEP.SYNCS 0x989680 ;  /* 0x009896800000895d */ /* 0x020fea0003900000 */
[----:B------:R-:W5:Y:S02]  /*58a0*/  @!P0 SYNCS.PHASECHK.TRANS64 P0, [R0+URZ+0x31830], RZ ;  /* 0x031830ff000085a7 */ /* 0x000f6400080010ff */
[----:B-----5:R-:W-:Y:S05]  /*58b0*/  @!P0 BRA `(.L_x_39) ;  /* 0xfffffffc00f08947 */ /* 0x020fea000383ffff */
[----:B------:R-:W-:Y:S05]  /*58c0*/  BRA `(.L_x_92) ;  /* 0xffffffd800087947 */ /* 0x000fea000383ffff */
.L_x_40:
[----:B-1----:R1:W5:Y:S02]  /*58d0*/  SYNCS.PHASECHK.TRANS64.TRYWAIT P0, [R0+URZ+0x31838], RZ ;  /* 0x031838ff000075a7 */ /* 0x00236400080011ff */
[----:B-----5:R-:W-:Y:S05]  /*58e0*/  @!P0 NANOSLEEP.SYNCS 0x989680 ;  /* 0x009896800000895d */ /* 0x020fea0003900000 */
[----:B------:R-:W5:Y:S02]  /*58f0*/  @!P0 SYNCS.PHASECHK.TRANS64 P0, [R0+URZ+0x31838], RZ ;  /* 0x031838ff000085a7 */ /* 0x000f6400080010ff */
[----:B-----5:R-:W-:Y:S05]  /*5900*/  @!P0 BRA `(.L_x_40) ;  /* 0xfffffffc00f08947 */ /* 0x020fea000383ffff */
[----:B------:R-:W-:Y:S05]  /*5910*/  BRA `(.L_x_93) ;  /* 0xffffffd800407947 */ /* 0x000fea000383ffff */
.L_x_44:
[----:B------:R-:W-:-:S07]  /*5920*/  MOV R4, R5 ;  /* 0x0000000500047202 */ /* 0x000fce0000000f00 */
.L_x_94:
[----:B-1----:R1:W2:Y:S02]  /*5930*/  SYNCS.PHASECHK.TRANS64.TRYWAIT P2, [R2+URZ+0x31860], R5 ;  /* 0x03186005020075a7 */ /* 0x0022a400080411ff */
[----:B--2---:R-:W-:Y:S05]  /*5940*/  @!P2 NANOSLEEP.SYNCS 0x989680 ;  /* 0x009896800000a95d */ /* 0x004fea0003900000 */
[----:B------:R-:W2:Y:S02]  /*5950*/  @!P2 SYNCS.PHASECHK.TRANS64 P2, [R2+URZ+0x31860], R5 ;  /* 0x031860050200a5a7 */ /* 0x000ea400080410ff */
[----:B--2---:R-:W-:Y:S05]  /*5960*/  @!P2 BRA `(.L_x_94) ;  /* 0xfffffffc00f0a947 */ /* 0x004fea000383ffff */
[----:B------:R-:W-:Y:S05]  /*5970*/  BRA `(.L_x_95) ;  /* 0xffffffdc00487947 */ /* 0x000fea000383ffff */
        .weak           $__internal_0_$__cuda_sm10x_tcgen05_guardrail_trap_col_being_dealloced_not_returned_by_alloc
        .type           $__internal_0_$__cuda_sm10x_tcgen05_guardrail_trap_col_being_dealloced_not_returned_by_alloc,@function
        .size           $__internal_0_$__cuda_sm10x_tcgen05_guardrail_trap_col_being_dealloced_not_returned_by_alloc,($__internal_1_$__cuda_sm10x_tcgen05_guardrail_trap_phase_invalid_during_alloc - $__internal_0_$__cuda_sm10x_tcgen05_guardrail_trap_col_being_dealloced_not_returned_by_alloc)
$__internal_0_$__cuda_sm10x_tcgen05_guardrail_trap_col_being_dealloced_not_returned_by_alloc:
[----:B------:R-:W-:Y:S05]  /*5980*/  BPT.TRAP 0x1 ;  /* 0x000000040000795c */ /* 0x000fea0000300000 */
[----:B------:R-:W-:-:S04]  /*5990*/  HFMA2 R3, -RZ, RZ, 0, 0 ;  /* 0x00000000ff037431 */ /* 0x000fc800000001ff */
[----:B------:R-:W-:Y:S05]  /*59a0*/  RET.REL.NODEC R2 `(_ZN9deep_gemm24sm100_fp8_gemm_1d1d_implILN4cute4UMMA5MajorE0ELS3_0ELj0ELj7168ELj2048ELj128ELj224ELj128ELj1ELj128ELj128ELj64ELj4ELj128ELj128ELj1ELb0ELj142ELNS_8GemmTypeE0ELb0EN7cutlass10bfloat16_tENS_16EpilogueIdentityEEEvPijjj14CUtensorMap_stS9_S9_S9_S9_) ;  /* 0xffffffa402947950 */ /* 0x000fea0003c3ffff */
        .weak           $__internal_1_$__cuda_sm10x_tcgen05_guardrail_trap_phase_invalid_during_alloc
        .type           $__internal_1_$__cuda_sm10x_tcgen05_guardrail_trap_phase_invalid_during_alloc,@function
        .size           $__internal_1_$__cuda_sm10x_tcgen05_guardrail_trap_phase_invalid_during_alloc,($__internal_2_$__cuda_sm10x_tcgen05_guardrail_trap_unallocated_columns_being_dealloced - $__internal_1_$__cuda_sm10x_tcgen05_guardrail_trap_phase_invalid_during_alloc)
$__internal_1_$__cuda_sm10x_tcgen05_guardrail_trap_phase_invalid_during_alloc:
[----:B------:R-:W-:Y:S05]  /*59b0*/  BPT.TRAP 0x1 ;  /* 0x000000040000795c */ /* 0x000fea0000300000 */
[----:B------:R-:W-:-:S04]  /*59c0*/  MOV R5, 0x0 ;  /* 0x0000000000057802 */ /* 0x000fc80000000f00 */
[----:B------:R-:W-:Y:S05]  /*59d0*/  RET.REL.NODEC R4 `(_ZN9deep_gemm24sm100_fp8_gemm_1d1d_implILN4cute4UMMA5MajorE0ELS3_0ELj0ELj7168ELj2048ELj128ELj224ELj128ELj1ELj128ELj128ELj64ELj4ELj128ELj128ELj1ELb0ELj142ELNS_8GemmTypeE0ELb0EN7cutlass10bfloat16_tENS_16EpilogueIdentityEEEvPijjj14CUtensorMap_stS9_S9_S9_S9_) ;  /* 0xffffffa404887950 */ /* 0x000fea0003c3ffff */
        .weak           $__internal_2_$__cuda_sm10x_tcgen05_guardrail_trap_unallocated_columns_being_dealloced
        .type           $__internal_2_$__cuda_sm10x_tcgen05_guardrail_trap_unallocated_columns_being_dealloced,@function
        .size           $__internal_2_$__cuda_sm10x_tcgen05_guardrail_trap_unallocated_columns_being_dealloced,($__internal_3_$__cuda_sm20_div_u16 - $__internal_2_$__cuda_sm10x_tcgen05_guardrail_trap_unallocated_columns_being_dealloced)
$__internal_2_$__cuda_sm10x_tcgen05_guardrail_trap_unallocated_columns_being_dealloced:
[----:B------:R-:W-:Y:S05]  /*59e0*/  BPT.TRAP 0x1 ;  /* 0x000000040000795c */ /* 0x000fea0000300000 */
[----:B------:R-:W-:-:S04]  /*59f0*/  HFMA2 R3, -RZ, RZ, 0, 0 ;  /* 0x00000000ff037431 */ /* 0x000fc800000001ff */
[----:B------:R-:W-:Y:S05]  /*5a00*/  RET.REL.NODEC R2 `(_ZN9deep_gemm24sm100_fp8_gemm_1d1d_implILN4cute4UMMA5MajorE0ELS3_0ELj0ELj7168ELj2048ELj128ELj224ELj128ELj1ELj128ELj128ELj64ELj4ELj128ELj128ELj1ELb0ELj142ELNS_8GemmTypeE0ELb0EN7cutlass10bfloat16_tENS_16EpilogueIdentityEEEvPijjj14CUtensorMap_stS9_S9_S9_S9_) ;  /* 0xffffffa4027c7950 */ /* 0x000fea0003c3ffff */
        .weak           $__internal_3_$__cuda_sm20_div_u16
        .type           $__internal_3_$__cuda_sm20_div_u16,@function
        .size           $__internal_3_$__cuda_sm20_div_u16,(.L_x_100 - $__internal_3_$__cuda_sm20_div_u16)
$__internal_3_$__cuda_sm20_div_u16:
[----:B------:R-:W1:Y:S01]  /*5a10*/  I2F.U16 R10, R35 ;  /* 0x00000023000a7306 */ /* 0x000e620000101000 */
[----:B------:R-:W-:-:S07]  /*5a20*/  IMAD.MOV.U32 R7, RZ, RZ, 0x4b800000 ;  /* 0x4b800000ff077424 */ /* 0x000fce00078e00ff */
[----:B------:R-:W-:Y:S01]  /*5a30*/  I2F.U16.RZ R11, R38 ;  /* 0x00000026000b7306 */ /* 0x000fe2000010d000 */
[C---:B-1----:R-:W-:Y:S02]  /*5a40*/  FSETP.GEU.AND P1, PT, |R10|.reuse, 1.175494350822287508e-38, PT ;  /* 0x008000000a00780b */ /* 0x042fe40003f2e200 */
[----:B------:R-:W-:Y:S02]  /*5a50*/  FSETP.GT.AND P2, PT, |R10|, 8.50705917302346158658e+37, PT ;  /* 0x7e8000000a00780b */ /* 0x000fe40003f44200 */
[----:B------:R-:W-:Y:S02]  /*5a60*/  FSEL R7, R7, 1, !P1 ;  /* 0x3f80000007077808 */ /* 0x000fe40004800000 */
[----:B------:R-:W-:Y:S02]  /*5a70*/  ISETP.NE.U32.AND P1, PT, R35, RZ, PT ;  /* 0x000000ff2300720c */ /* 0x000fe40003f25070 */
[----:B------:R-:W-:-:S05]  /*5a80*/  FSEL R7, R7, 0.25, !P2 ;  /* 0x3e80000007077808 */ /* 0x000fca0005000000 */
[----:B------:R-:W-:-:S06]  /*5a90*/  FMUL R10, R10, R7 ;  /* 0x000000070a0a7220 */ /* 0x000fcc0000400000 */
[----:B------:R-:W1:Y:S02]  /*5aa0*/  MUFU.RCP R10, R10 ;  /* 0x0000000a000a7308 */ /* 0x000e640000001000 */
[----:B-1----:R-:W-:Y:S01]  /*5ab0*/  FMUL R12, R7, R10 ;  /* 0x0000000a070c7220 */ /* 0x002fe20000400000 */
[----:B------:R-:W-:-:S03]  /*5ac0*/  IMAD.MOV.U32 R7, RZ, RZ, 0x0 ;  /* 0x00000000ff077424 */ /* 0x000fc600078e00ff */
[----:B------:R-:W-:-:S04]  /*5ad0*/  VIADD R12, R12, 0x2 ;  /* 0x000000020c0c7836 */ /* 0x000fc80000000000 */
[----:B------:R-:W-:-:S04]  /*5ae0*/  FMUL.RZ R11, R11, R12 ;  /* 0x0000000c0b0b7220 */ /* 0x000fc8000040c000 */
[----:B------:R-:W1:Y:S02]  /*5af0*/  F2I.U32.TRUNC.NTZ R36, R11 ;  /* 0x0000000b00247305 */ /* 0x000e64000020f000 */
[----:B-1----:R-:W-:Y:S02]  /*5b00*/  LOP3.LUT R36, R36, 0xffff, RZ, 0xc0, !PT ;  /* 0x0000ffff24247812 */ /* 0x002fe400078ec0ff */
[----:B------:R-:W-:Y:S01]  /*5b10*/  @!P1 MOV R36, 0xffffffff ;  /* 0xffffffff00249802 */ /* 0x000fe20000000f00 */
[----:B------:R-:W-:Y:S06]  /*5b20*/  RET.REL.NODEC R6 `(_ZN9deep_gemm24sm100_fp8_gemm_1d1d_implILN4cute4UMMA5MajorE0ELS3_0ELj0ELj7168ELj2048ELj128ELj224ELj128ELj1ELj128ELj128ELj64ELj4ELj128ELj128ELj1ELb0ELj142ELNS_8GemmTypeE0ELb0EN7cutlass10bfloat16_tENS_16EpilogueIdentityEEEvPijjj14CUtensorMap_stS9_S9_S9_S9_) ;  /* 0xffffffa406347950 */ /* 0x000fec0003c3ffff */
.L_x_96:
[----:B------:R-:W-:-:S00]  /*5b30*/  BRA `(.L_x_96) ;  /* 0xfffffffc00fc7947 */ /* 0x000fc0000383ffff */
[----:B------:R-:W-:-:S00]  /*5b40*/  NOP ;  /* 0x0000000000007918 */ /* 0x000fc00000000000 */
        /* <DEDUP_REMOVED lines=11> */
.L_x_100:


//--------------------- .nv.shared._ZN9deep_gemm24sm100_fp8_gemm_1d1d_implILN4cute4UMMA5MajorE0ELS3_0ELj0ELj7168ELj2048ELj128ELj224ELj128ELj1ELj128ELj128ELj64ELj4ELj128ELj128ELj1ELb0ELj142ELNS_8GemmTypeE0ELb0EN7cutlass10bfloat16_tENS_16EpilogueIdentityEEEvPijjj14CUtensorMap_stS9_S9_S9_S9_ --------------------------
	.section	.nv.shared._ZN9deep_gemm24sm100_fp8_gemm_1d1d_implILN4cute4UMMA5MajorE0ELS3_0ELj0ELj7168ELj2048ELj128ELj224ELj128ELj1ELj128ELj128ELj64ELj4ELj128ELj128ELj1ELb0ELj142ELNS_8GemmTypeE0ELb0EN7cutlass10bfloat16_tENS_16EpilogueIdentityEEEvPijjj14CUtensorMap_stS9_S9_S9_S9_,"aw",@nobits
	.sectionflags	@""
	.align	1024
	.zero		1024


//--------------------- .nv.shared.reserved.0     --------------------------
	.section	.nv.shared.reserved.0,"aw",@nobits
	.align	8
	.weak		__nv_reservedSMEM_offset_0_alias
	.size		__nv_reservedSMEM_offset_0_alias, 0, 64
	.other		__nv_reservedSMEM_offset_0_alias,@"STO_CUDA_RESERVED_SHARED STV_DEFAULT"
__nv_reservedSMEM_offset_0_alias:
	.zero		0
.nv.shared.reserved.0:
	.zero		64
	.weak		__nv_reservedSMEM_allocation_phase
	.type		__nv_reservedSMEM_allocation_phase,@object
	.size		__nv_reservedSMEM_allocation_phase,(.L_0 - __nv_reservedSMEM_allocation_phase)
__nv_reservedSMEM_allocation_phase:
	.zero		1
.L_0:
	.zero		7
	.weak		__nv_reservedSMEM_devtool_atexit_pc
	.type		__nv_reservedSMEM_devtool_atexit_pc,@object
	.size		__nv_reservedSMEM_devtool_atexit_pc,(__nv_reservedSMEM_allocation_mask - __nv_reservedSMEM_devtool_atexit_pc)
__nv_reservedSMEM_devtool_atexit_pc:
	.zero		8
	.weak		__nv_reservedSMEM_allocation_mask
	.type		__nv_reservedSMEM_allocation_mask,@object
	.size		__nv_reservedSMEM_allocation_mask,(.L_2 - __nv_reservedSMEM_allocation_mask)
__nv_reservedSMEM_allocation_mask:
	.zero		4
.L_2:


//--------------------- .nv.global                --------------------------
	.section	.nv.global,"aw",@nobits
.nv.global:
	.type		_ZN47_INTERNAL_0a1be484_9_kernel_cu_87f755d6_28975304cute1_E,@object
	.size		_ZN47_INTERNAL_0a1be484_9_kernel_cu_87f755d6_28975304cute1_E,(_ZN47_INTERNAL_0a1be484_9_kernel_cu_87f755d6_28975304cuda3std3__45__cpo6cbeginE - _ZN47_INTERNAL_0a1be484_9_kernel_cu_87f755d6_28975304cute1_E)
_ZN47_INTERNAL_0a1be484_9_kernel_cu_87f755d6_28975304cute1_E:
	.zero		1
	.type		_ZN47_INTERNAL_0a1be484_9_kernel_cu_87f755d6_28975304cuda3std3__45__cpo6cbeginE,@object
	.size		_ZN47_INTERNAL_0a1be484_9_kernel_cu_87f755d6_28975304cuda3std3__45__cpo6cbeginE,(_ZN47_INTERNAL_0a1be484_9_kernel_cu_87f755d6_28975304cuda3std3__48in_placeE - _ZN47_INTERNAL_0a1be484_9_kernel_cu_87f755d6_28975304cuda3std3__45__cpo6cbeginE)
_ZN47_INTERNAL_0a1be484_9_kernel_cu_87f755d6_28975304cuda3std3__45__cpo6cbeginE:
	.zero		1
	.type		_ZN47_INTERNAL_0a1be484_9_kernel_cu_87f755d6_28975304cuda3std3__48in_placeE,@object
	.size		_ZN47_INTERNAL_0a1be484_9_kernel_cu_87f755d6_28975304cuda3std3__48in_placeE,(_ZN47_INTERNAL_0a1be484_9_kernel_cu_87f755d6_28975304cuda3std6ranges3__45__cpo9iter_moveE - _ZN47_INTERNAL_0a1be484_9_kernel_cu_87f755d6_28975304cuda3std3__48in_placeE)
_ZN47_INTERNAL_0a1be484_9_kernel_cu_87f755d6_28975304cuda3std3__48in_placeE:
	.zero		1
	.type		_ZN47_INTERNAL_0a1be484_9_kernel_cu_87f755d6_28975304cuda3std6ranges3__45__cpo9iter_moveE,@object
	.size		_ZN47_INTERNAL_0a1be484_9_kernel_cu_87f755d6_28975304cuda3std6ranges3__45__cpo9iter_moveE,(_ZN47_INTERNAL_0a1be484_9_kernel_cu_87f755d6_28975304cuda3std3__45__cpo5beginE - _ZN47_INTERNAL_0a1be484_9_kernel_cu_87f755d6_28975304cuda3std6ranges3__45__cpo9iter_moveE)
_ZN47_INTERNAL_0a1be484_9_kernel_cu_87f755d6_28975304cuda3std6ranges3__45__cpo9iter_moveE:
	.zero		1
	.type		_ZN47_INTERNAL_0a1be484_9_kernel_cu_87f755d6_28975304cuda3std3__45__cpo5beginE,@object
	.size		_ZN47_INTERNAL_0a1be484_9_kernel_cu_87f755d6_28975304cuda3std3__45__cpo5beginE,(_ZN47_INTERNAL_0a1be484_9_kernel_cu_87f755d6_28975304cuda3std3__449_GLOBAL__N__0a1be484_9_kernel_cu_87f755d6_28975306ignoreE - _ZN47_INTERNAL_0a1be484_9_kernel_cu_87f755d6_28975304cuda3std3__45__cpo5beginE)
_ZN47_INTERNAL_0a1be484_9_kernel_cu_87f755d6_28975304cuda3std3__45__cpo5beginE:
	.zero		1
	.type		_ZN47_INTERNAL_0a1be484_9_kernel_cu_87f755d6_28975304cuda3std3__449_GLOBAL__N__0a1be484_9_kernel_cu_87f755d6_28975306ignoreE,@object
	.size		_ZN47_INTERNAL_0a1be484_9_kernel_cu_87f755d6_28975304cuda3std3__449_GLOBAL__N__0a1be484_9_kernel_cu_87f755d6_28975306ignoreE,(_ZN47_INTERNAL_0a1be484_9_kernel_cu_87f755d6_28975304cute7productE - _ZN47_INTERNAL_0a1be484_9_kernel_cu_87f755d6_28975304cuda3std3__449_GLOBAL__N__0a1be484_9_kernel_cu_87f755d6_28975306ignoreE)
_ZN47_INTERNAL_0a1be484_9_kernel_cu_87f755d6_28975304cuda3std3__449_GLOBAL__N__0a1be484_9_kernel_cu_87f755d6_28975306ignoreE:
	.zero		1
	.type		_ZN47_INTERNAL_0a1be484_9_kernel_cu_87f755d6_28975304cute7productE,@object
	.size		_ZN47_INTERNAL_0a1be484_9_kernel_cu_87f755d6_28975304cute7productE,(_ZN47_INTERNAL_0a1be484_9_kernel_cu_87f755d6_28975304cuda3std3__45__cpo3endE - _ZN47_INTERNAL_0a1be484_9_kernel_cu_87f755d6_28975304cute7productE)
_ZN47_INTERNAL_0a1be484_9_kernel_cu_87f755d6_28975304cute7productE:
	.zero		1
	.type		_ZN47_INTERNAL_0a1be484_9_kernel_cu_87f755d6_28975304cuda3std3__45__cpo3endE,@object
	.size		_ZN47_INTERNAL_0a1be484_9_kernel_cu_87f755d6_28975304cuda3std3__45__cpo3endE,(_ZN47_INTERNAL_0a1be484_9_kernel_cu_87f755d6_28975304cuda3std3__419piecewise_constructE - _ZN47_INTERNAL_0a1be484_9_kernel_cu_87f755d6_28975304cuda3std3__45__cpo3endE)
_ZN47_INTERNAL_0a1be484_9_kernel_cu_87f755d6_28975304cuda3std3__45__cpo3endE:
	.zero		1
	.type		_ZN47_INTERNAL_0a1be484_9_kernel_cu_87f755d6_28975304cuda3std3__419piecewise_constructE,@object
	.size		_ZN47_INTERNAL_0a1be484_9_kernel_cu_87f755d6_28975304cuda3std3__419piecewise_constructE,(_ZN47_INTERNAL_0a1be484_9_kernel_cu_87f755d6_28975304cuda3std3__45__cpo4cendE - _ZN47_INTERNAL_0a1be484_9_kernel_cu_87f755d6_28975304cuda3std3__419piecewise_constructE)
_ZN47_INTERNAL_0a1be484_9_kernel_cu_87f755d6_28975304cuda3std3__419piecewise_constructE:
	.zero		1
	.type		_ZN47_INTERNAL_0a1be484_9_kernel_cu_87f755d6_28975304cuda3std3__45__cpo4cendE,@object
	.size		_ZN47_INTERNAL_0a1be484_9_kernel_cu_87f755d6_28975304cuda3std3__45__cpo4cendE,(_ZN47_INTERNAL_0a1be484_9_kernel_cu_87f755d6_28975304cuda3std6ranges3__45__cpo4swapE - _ZN47_INTERNAL_0a1be484_9_kernel_cu_87f755d6_28975304cuda3std3__45__cpo4cendE)
_ZN47_INTERNAL_0a1be484_9_kernel_cu_87f755d6_28975304cuda3std3__45__cpo4cendE:
	.zero		1
	.type		_ZN47_INTERNAL_0a1be484_9_kernel_cu_87f755d6_28975304cuda3std6ranges3__45__cpo4swapE,@object
	.size		_ZN47_INTERNAL_0a1be484_9_kernel_cu_87f755d6_28975304cuda3std6ranges3__45__cpo4swapE,(.L_10 - _ZN47_INTERNAL_0a1be484_9_kernel_cu_87f755d6_28975304cuda3std6ranges3__45__cpo4swapE)
_ZN47_INTERNAL_0a1be484_9_kernel_cu_87f755d6_28975304cuda3std6ranges3__45__cpo4swapE:
	.zero		1
.L_10:


//--------------------- .nv.constant0._ZN9deep_gemm24sm100_fp8_gemm_1d1d_implILN4cute4UMMA5MajorE0ELS3_0ELj0ELj7168ELj2048ELj128ELj224ELj128ELj1ELj128ELj128ELj64ELj4ELj128ELj128ELj1ELb0ELj142ELNS_8GemmTypeE0ELb0EN7cutlass10bfloat16_tENS_16EpilogueIdentityEEEvPijjj14CUtensorMap_stS9_S9_S9_S9_ --------------------------
	.section	.nv.constant0._ZN9deep_gemm24sm100_fp8_gemm_1d1d_implILN4cute4UMMA5MajorE0ELS3_0ELj0ELj7168ELj2048ELj128ELj224ELj128ELj1ELj128ELj128ELj64ELj4ELj128ELj128ELj1ELb0ELj142ELNS_8GemmTypeE0ELb0EN7cutlass10bfloat16_tENS_16EpilogueIdentityEEEvPijjj14CUtensorMap_stS9_S9_S9_S9_,"a",@progbits
	.sectionflags	@""
	.align	4
.nv.constant0._ZN9deep_gemm24sm100_fp8_gemm_1d1d_implILN4cute4UMMA5MajorE0ELS3_0ELj0ELj7168ELj2048ELj128ELj224ELj128ELj1ELj128ELj128ELj64ELj4ELj128ELj128ELj1ELb0ELj142ELNS_8GemmTypeE0ELb0EN7cutlass10bfloat16_tENS_16EpilogueIdentityEEEvPijjj14CUtensorMap_stS9_S9_S9_S9_:
	.zero		1600


//--------------------- SYMBOLS --------------------------

	.type		.nv.reservedSmem.offset0,@object
	.size		.nv.reservedSmem.offset0,0x4
	.type		.nv.reservedSmem.cap,@object
	.size		.nv.reservedSmem.cap,0x4
